	.target	sm_90a

	.elftype	@"ET_EXEC"


//--------------------- .note.nv.tkinfo           --------------------------
	.section	.note.nv.tkinfo,"",@"SHT_NOTE"
	.sectionflags	@"SHF_NOTE_NV_TKINFO"
	.tkinfo
        /*0018*/ 	.word	0x00000002
        /*0030*/ 	.string	""
        /*0030*/ 	.string	"ptxas"
        /*0030*/ 	.string	"Cuda compilation tools, release 13.0, V13.0.88"
        /*0030*/ 	.string	"Build cuda_13.0.r13.0/compiler.36424714_0"
        /*0030*/ 	.string	"-arch sm_90a -m 64 "



//--------------------- .note.nv.cuinfo           --------------------------
	.section	.note.nv.cuinfo,"",@"SHT_NOTE"
	.sectionflags	@"SHF_NOTE_NV_CUINFO"
        /*0018*/ 	.short	0x0002
        /*001a*/ 	.short	0x005a
        /*001c*/ 	.short	0x0082
	.zero		2


//--------------------- .nv.info                  --------------------------
	.section	.nv.info,"",@"SHT_CUDA_INFO"
	.align	4


	//----- nvinfo : EIATTR_REGCOUNT
	.align		4
        /*0000*/ 	.byte	0x04, 0x2f
        /*0002*/ 	.short	(.L_15 - .L_14)
	.align		4
.L_14:
        /*0004*/ 	.word	index@(_ZN7cutlass13device_kernelINS_4gemm6kernel13GemmUniversalIN4cute5tupleIJiiiiEEENS1_10collective13CollectiveMmaINS1_34MainloopSm90TmaGmmaWarpSpecializedILi4ENS5_IJNS4_1CILi1EEESB_SB_EEENS1_32KernelTmaWarpSpecializedPingpongEEENS5_IJNSA_ILi64EEENSA_ILi256EEESF_EEENS_10tfloat32_tENS5_IJlSB_lEEESI_SJ_NS4_8TiledMMAINS4_8MMA_AtomIJNS4_4SM904GMMA30MMA_64x256x8_F32TF32TF32_SS_TNILNSN_7ScaleInE1ELSP_1EEEEEENS4_6LayoutISC_NS5_IJNSA_ILi0EEEST_ST_EEEEENS5_IJNS4_10UnderscoreESW_SW_EEEEENS4_13SM90_TMA_LOADENS4_14ComposedLayoutINS4_7SwizzleILi3ELi4ELi3EEENS4_18smem_ptr_flag_bitsILi32EEENSS_INS5_IJNSA_ILi8EEENSA_ILi32EEEEEENS5_IJS16_SB_EEEEEEEvNS4_8identityESZ_S1A_vS1B_EENS_8epilogue10collective6detail29Sm90TmaWarpSpecializedAdapterINS1E_15DefaultEpilogueISI_SJ_SJ_NS1D_6thread17LinearCombinationISI_Li1EffLNS1I_9ScaleType4KindE0ELNS_15FloatRoundStyleE2ESI_EENS1_15EpilogueDefaultEEEEEvvEEEEvNT_6ParamsE)
        /*0008*/ 	.word	0x000000a8


	//----- nvinfo : EIATTR_FRAME_SIZE
	.align		4
.L_15:
        /*000c*/ 	.byte	0x04, 0x11
        /*000e*/ 	.short	(.L_17 - .L_16)
	.align		4
.L_16:
        /*0010*/ 	.word	index@(_ZN7cutlass13device_kernelINS_4gemm6kernel13GemmUniversalIN4cute5tupleIJiiiiEEENS1_10collective13CollectiveMmaINS1_34MainloopSm90TmaGmmaWarpSpecializedILi4ENS5_IJNS4_1CILi1EEESB_SB_EEENS1_32KernelTmaWarpSpecializedPingpongEEENS5_IJNSA_ILi64EEENSA_ILi256EEESF_EEENS_10tfloat32_tENS5_IJlSB_lEEESI_SJ_NS4_8TiledMMAINS4_8MMA_AtomIJNS4_4SM904GMMA30MMA_64x256x8_F32TF32TF32_SS_TNILNSN_7ScaleInE1ELSP_1EEEEEENS4_6LayoutISC_NS5_IJNSA_ILi0EEEST_ST_EEEEENS5_IJNS4_10UnderscoreESW_SW_EEEEENS4_13SM90_TMA_LOADENS4_14ComposedLayoutINS4_7SwizzleILi3ELi4ELi3EEENS4_18smem_ptr_flag_bitsILi32EEENSS_INS5_IJNSA_ILi8EEENSA_ILi32EEEEEENS5_IJS16_SB_EEEEEEEvNS4_8identityESZ_S1A_vS1B_EENS_8epilogue10collective6detail29Sm90TmaWarpSpecializedAdapterINS1E_15DefaultEpilogueISI_SJ_SJ_NS1D_6thread17LinearCombinationISI_Li1EffLNS1I_9ScaleType4KindE0ELNS_15FloatRoundStyleE2ESI_EENS1_15EpilogueDefaultEEEEEvvEEEEvNT_6ParamsE)
        /*0014*/ 	.word	0x00000000


	//----- nvinfo : EIATTR_MIN_STACK_SIZE
	.align		4
.L_17:
        /*0018*/ 	.byte	0x04, 0x12
        /*001a*/ 	.short	(.L_19 - .L_18)
	.align		4
.L_18:
        /*001c*/ 	.word	index@(_ZN7cutlass13device_kernelINS_4gemm6kernel13GemmUniversalIN4cute5tupleIJiiiiEEENS1_10collective13CollectiveMmaINS1_34MainloopSm90TmaGmmaWarpSpecializedILi4ENS5_IJNS4_1CILi1EEESB_SB_EEENS1_32KernelTmaWarpSpecializedPingpongEEENS5_IJNSA_ILi64EEENSA_ILi256EEESF_EEENS_10tfloat32_tENS5_IJlSB_lEEESI_SJ_NS4_8TiledMMAINS4_8MMA_AtomIJNS4_4SM904GMMA30MMA_64x256x8_F32TF32TF32_SS_TNILNSN_7ScaleInE1ELSP_1EEEEEENS4_6LayoutISC_NS5_IJNSA_ILi0EEEST_ST_EEEEENS5_IJNS4_10UnderscoreESW_SW_EEEEENS4_13SM90_TMA_LOADENS4_14ComposedLayoutINS4_7SwizzleILi3ELi4ELi3EEENS4_18smem_ptr_flag_bitsILi32EEENSS_INS5_IJNSA_ILi8EEENSA_ILi32EEEEEENS5_IJS16_SB_EEEEEEEvNS4_8identityESZ_S1A_vS1B_EENS_8epilogue10collective6detail29Sm90TmaWarpSpecializedAdapterINS1E_15DefaultEpilogueISI_SJ_SJ_NS1D_6thread17LinearCombinationISI_Li1EffLNS1I_9ScaleType4KindE0ELNS_15FloatRoundStyleE2ESI_EENS1_15EpilogueDefaultEEEEEvvEEEEvNT_6ParamsE)
        /*0020*/ 	.word	0x00000000
.L_19:


//--------------------- .nv.compat                --------------------------
	.section	.nv.compat,"",@"SHT_CUDA_COMPAT_INFO"
	.align	4
        /*0000*/ 	.byte	0x02, 0x09, 0x01, 0x00, 0x02, 0x02, 0x04, 0x00, 0x02, 0x05, 0x05, 0x00, 0x03, 0x07, 0x01, 0x01
        /*0010*/ 	.byte	0x02, 0x03, 0x01, 0x00, 0x02, 0x06, 0x01, 0x00, 0x04, 0x0b, 0x08, 0x00, 0x00, 0x00, 0x00, 0x00
        /*0020*/ 	.byte	0x00, 0x00, 0x00, 0x00


//--------------------- .nv.info._ZN7cutlass13device_kernelINS_4gemm6kernel13GemmUniversalIN4cute5tupleIJiiiiEEENS1_10collective13CollectiveMmaINS1_34MainloopSm90TmaGmmaWarpSpecializedILi4ENS5_IJNS4_1CILi1EEESB_SB_EEENS1_32KernelTmaWarpSpecializedPingpongEEENS5_IJNSA_ILi64EEENSA_ILi256EEESF_EEENS_10tfloat32_tENS5_IJlSB_lEEESI_SJ_NS4_8TiledMMAINS4_8MMA_AtomIJNS4_4SM904GMMA30MMA_64x256x8_F32TF32TF32_SS_TNILNSN_7ScaleInE1ELSP_1EEEEEENS4_6LayoutISC_NS5_IJNSA_ILi0EEEST_ST_EEEEENS5_IJNS4_10UnderscoreESW_SW_EEEEENS4_13SM90_TMA_LOADENS4_14ComposedLayoutINS4_7SwizzleILi3ELi4ELi3EEENS4_18smem_ptr_flag_bitsILi32EEENSS_INS5_IJNSA_ILi8EEENSA_ILi32EEEEEENS5_IJS16_SB_EEEEEEEvNS4_8identityESZ_S1A_vS1B_EENS_8epilogue10collective6detail29Sm90TmaWarpSpecializedAdapterINS1E_15DefaultEpilogueISI_SJ_SJ_NS1D_6thread17LinearCombinationISI_Li1EffLNS1I_9ScaleType4KindE0ELNS_15FloatRoundStyleE2ESI_EENS1_15EpilogueDefaultEEEEEvvEEEEvNT_6ParamsE --------------------------
	.section	.nv.info._ZN7cutlass13device_kernelINS_4gemm6kernel13GemmUniversalIN4cute5tupleIJiiiiEEENS1_10collective13CollectiveMmaINS1_34MainloopSm90TmaGmmaWarpSpecializedILi4ENS5_IJNS4_1CILi1EEESB_SB_EEENS1_32KernelTmaWarpSpecializedPingpongEEENS5_IJNSA_ILi64EEENSA_ILi256EEESF_EEENS_10tfloat32_tENS5_IJlSB_lEEESI_SJ_NS4_8TiledMMAINS4_8MMA_AtomIJNS4_4SM904GMMA30MMA_64x256x8_F32TF32TF32_SS_TNILNSN_7ScaleInE1ELSP_1EEEEEENS4_6LayoutISC_NS5_IJNSA_ILi0EEEST_ST_EEEEENS5_IJNS4_10UnderscoreESW_SW_EEEEENS4_13SM90_TMA_LOADENS4_14ComposedLayoutINS4_7SwizzleILi3ELi4ELi3EEENS4_18smem_ptr_flag_bitsILi32EEENSS_INS5_IJNSA_ILi8EEENSA_ILi32EEEEEENS5_IJS16_SB_EEEEEEEvNS4_8identityESZ_S1A_vS1B_EENS_8epilogue10collective6detail29Sm90TmaWarpSpecializedAdapterINS1E_15DefaultEpilogueISI_SJ_SJ_NS1D_6thread17LinearCombinationISI_Li1EffLNS1I_9ScaleType4KindE0ELNS_15FloatRoundStyleE2ESI_EENS1_15EpilogueDefaultEEEEEvvEEEEvNT_6ParamsE,"",@"SHT_CUDA_INFO"
	.sectionflags	@""
	.align	4


	//----- nvinfo : EIATTR_CUDA_API_VERSION
	.align		4
        /*0000*/ 	.byte	0x04, 0x37
        /*0002*/ 	.short	(.L_21 - .L_20)
.L_20:
        /*0004*/ 	.word	0x00000082


	//----- nvinfo : EIATTR_KPARAM_INFO
	.align		4
.L_21:
        /*0008*/ 	.byte	0x04, 0x17
        /*000a*/ 	.short	(.L_23 - .L_22)
.L_22:
        /*000c*/ 	.word	0x00000000
        /*0010*/ 	.short	0x0000
        /*0012*/ 	.short	0x0070
        /*0014*/ 	.byte	0x00, 0xf0, 0x01, 0x10


	//----- nvinfo : EIATTR_SPARSE_MMA_MASK
	.align		4
.L_23:
        /*0018*/ 	.byte	0x03, 0x50
        /*001a*/ 	.short	0x0000


	//----- nvinfo : EIATTR_MAXREG_COUNT
	.align		4
        /*001c*/ 	.byte	0x03, 0x1b
        /*001e*/ 	.short	0x00a8


	//----- nvinfo : EIATTR_NUM_BARRIERS
	.align		4
        /*0020*/ 	.byte	0x02, 0x4c
        /*0022*/ 	.byte	0x01
	.zero		1


	//----- nvinfo : EIATTR_EXTERNS
	.align		4
        /*0024*/ 	.byte	0x04, 0x0f
        /*0026*/ 	.short	(.L_25 - .L_24)


	//   ....[0]....
	.align		4
.L_24:
        /*0028*/ 	.word	index@(__assertfail)


	//----- nvinfo : EIATTR_MERCURY_ISA_VERSION
	.align		4
.L_25:
        /*002c*/ 	.byte	0x03, 0x5f
        /*002e*/ 	.short	0x0101


	//----- nvinfo : EIATTR_INT_WARP_WIDE_INSTR_OFFSETS
	.align		4
        /*0030*/ 	.byte	0x04, 0x31
        /*0032*/ 	.short	(.L_27 - .L_26)


	//   ....[0]....
.L_26:
        /*0034*/ 	.word	0x00000470


	//   ....[1]....
        /*0038*/ 	.word	0x00000490


	//   ....[2]....
        /*003c*/ 	.word	0x00000510


	//   ....[3]....
        /*0040*/ 	.word	0x00000520


	//   ....[4]....
        /*0044*/ 	.word	0x00000530


	//   ....[5]....
        /*0048*/ 	.word	0x00000550


	//   ....[6]....
        /*004c*/ 	.word	0x000005b0


	//   ....[7]....
        /*0050*/ 	.word	0x000005d0


	//----- nvinfo : EIATTR_COOP_GROUP_MASK_REGIDS
	.align		4
.L_27:
        /*0054*/ 	.byte	0x04, 0x29
        /*0056*/ 	.short	(.L_29 - .L_28)


	//   ....[0]....
.L_28:
        /*0058*/ 	.word	0xffffffff


	//   ....[1]....
        /*005c*/ 	.word	0xffffffff


	//   ....[2]....
        /*0060*/ 	.word	0xffffffff


	//   ....[3]....
        /*0064*/ 	.word	0xffffffff


	//   ....[4]....
        /*0068*/ 	.word	0xffffffff


	//   ....[5]....
        /*006c*/ 	.word	0xffffffff


	//----- nvinfo : EIATTR_COOP_GROUP_INSTR_OFFSETS
	.align		4
.L_29:
        /*0070*/ 	.byte	0x04, 0x28
        /*0072*/ 	.short	(.L_31 - .L_30)


	//   ....[0]....
.L_30:
        /*0074*/ 	.word	0x00000050


	//   ....[1]....
        /*0078*/ 	.word	0x00000080


	//   ....[2]....
        /*007c*/ 	.word	0x00000180


	//   ....[3]....
        /*0080*/ 	.word	0x00000390


	//   ....[4]....
        /*0084*/ 	.word	0x000003d0


	//   ....[5]....
        /*0088*/ 	.word	0x00000410


	//----- nvinfo : EIATTR_REG_RECONFIG
	.align		4
.L_31:
        /*008c*/ 	.byte	0x01, 0x54
	.zero		2


	//----- nvinfo : EIATTR_SYSCALL_OFFSETS
	.align		4
        /*0090*/ 	.byte	0x04, 0x46
        /*0092*/ 	.short	(.L_33 - .L_32)


	//   ....[0]....
.L_32:
        /*0094*/ 	.word	0x000016a0


	//----- nvinfo : EIATTR_MBARRIER_INSTR_OFFSETS
	.align		4
.L_33:
        /*0098*/ 	.byte	0x04, 0x39
        /*009a*/ 	.short	(.L_35 - .L_34)


	//   ....[0]....
.L_34:
        /*009c*/ 	.word	0x00000300
        /*00a0*/ 	.word	0x000000ff
        /*00a4*/ 	.word	0x00000000
        /*00a8*/ 	.short	0x0100
        /*00aa*/ 	.byte	0x09
	.zero		1


	//   ....[1]....
        /*00ac*/ 	.word	0x00000310
        /*00b0*/ 	.word	0x000000ff
        /*00b4*/ 	.word	0x00000020
        /*00b8*/ 	.short	0x0100
        /*00ba*/ 	.byte	0x09
	.zero		1


	//   ....[2]....
        /*00bc*/ 	.word	0x00000320
        /*00c0*/ 	.word	0x000000ff
        /*00c4*/ 	.word	0x00000008
        /*00c8*/ 	.short	0x0100
        /*00ca*/ 	.byte	0x09
	.zero		1


	//   ....[3]....
        /*00cc*/ 	.word	0x00000330
        /*00d0*/ 	.word	0x000000ff
        /*00d4*/ 	.word	0x00000028
        /*00d8*/ 	.short	0x0100
        /*00da*/ 	.byte	0x09
	.zero		1


	//   ....[4]....
        /*00dc*/ 	.word	0x00000340
        /*00e0*/ 	.word	0x000000ff
        /*00e4*/ 	.word	0x00000010
        /*00e8*/ 	.short	0x0100
        /*00ea*/ 	.byte	0x09
	.zero		1


	//   ....[5]....
        /*00ec*/ 	.word	0x00000350
        /*00f0*/ 	.word	0x000000ff
        /*00f4*/ 	.word	0x00000030
        /*00f8*/ 	.short	0x0100
        /*00fa*/ 	.byte	0x09
	.zero		1


	//   ....[6]....
        /*00fc*/ 	.word	0x00000360
        /*0100*/ 	.word	0x000000ff
        /*0104*/ 	.word	0x00000018
        /*0108*/ 	.short	0x0100
        /*010a*/ 	.byte	0x09
	.zero		1


	//   ....[7]....
        /*010c*/ 	.word	0x00000370
        /*0110*/ 	.word	0x000000ff
        /*0114*/ 	.word	0x00000038
        /*0118*/ 	.short	0x0100
        /*011a*/ 	.byte	0x09
	.zero		1


	//   ....[8]....
        /*011c*/ 	.word	0x000005f0
        /*0120*/ 	.word	0x000000ff
        /*0124*/ 	.word	0x00000070
        /*0128*/ 	.short	0x0100
        /*012a*/ 	.byte	0x09
	.zero		1


	//   ....[9]....
        /*012c*/ 	.word	0x00000600
        /*0130*/ 	.word	0x000000ff
        /*0134*/ 	.word	0x00000078
        /*0138*/ 	.short	0x0100
        /*013a*/ 	.byte	0x09
	.zero		1


	//   ....[10]....
        /*013c*/ 	.word	0x00000640
        /*0140*/ 	.word	0x000000ff
        /*0144*/ 	.word	0x00000050
        /*0148*/ 	.short	0x0100
        /*014a*/ 	.byte	0x0a
	.zero		1


	//   ....[11]....
        /*014c*/ 	.word	0x00000660
        /*0150*/ 	.word	0x000000ff
        /*0154*/ 	.word	0x00000058
        /*0158*/ 	.short	0x0100
        /*015a*/ 	.byte	0x0a
	.zero		1


	//   ....[12]....
        /*015c*/ 	.word	0x00000670
        /*0160*/ 	.word	0x000000ff
        /*0164*/ 	.word	0x00000060
        /*0168*/ 	.short	0x0100
        /*016a*/ 	.byte	0x0a
	.zero		1


	//   ....[13]....
        /*016c*/ 	.word	0x00000680
        /*0170*/ 	.word	0x000000ff
        /*0174*/ 	.word	0x00000068
        /*0178*/ 	.short	0x0100
        /*017a*/ 	.byte	0x0a
	.zero		1


	//   ....[14]....
        /*017c*/ 	.word	0x00001580
        /*0180*/ 	.word	0x0000009b
        /*0184*/ 	.word	0x00000000
        /*0188*/ 	.short	0x010a
        /*018a*/ 	.byte	0x2e
	.zero		1


	//   ....[15]....
        /*018c*/ 	.word	0x00001730
        /*0190*/ 	.word	0x00000003
        /*0194*/ 	.word	0x00000000
        /*0198*/ 	.short	0x010a
        /*019a*/ 	.byte	0x3f
	.zero		1


	//   ....[16]....
        /*019c*/ 	.word	0x00001790
        /*01a0*/ 	.word	0x00000003
        /*01a4*/ 	.word	0x00000000
        /*01a8*/ 	.short	0x010a
        /*01aa*/ 	.byte	0x3f
	.zero		1


	//   ....[17]....
        /*01ac*/ 	.word	0x00001d20
        /*01b0*/ 	.word	0x000000ff
        /*01b4*/ 	.word	0x00000000
        /*01b8*/ 	.short	0x010a
        /*01ba*/ 	.byte	0x04
	.zero		1


	//   ....[18]....
        /*01bc*/ 	.word	0x00001d60
        /*01c0*/ 	.word	0x000000ff
        /*01c4*/ 	.word	0x00000000
        /*01c8*/ 	.short	0x010a
        /*01ca*/ 	.byte	0x04
	.zero		1


	//   ....[19]....
        /*01cc*/ 	.word	0x00002200
        /*01d0*/ 	.word	0x000000ff
        /*01d4*/ 	.word	0x00000000
        /*01d8*/ 	.short	0x0101
        /*01da*/ 	.byte	0x04
	.zero		1


	//   ....[20]....
        /*01dc*/ 	.word	0x000022f0
        /*01e0*/ 	.word	0x0000009c
        /*01e4*/ 	.word	0x00000000
        /*01e8*/ 	.short	0x0101
        /*01ea*/ 	.byte	0x2f
	.zero		1


	//   ....[21]....
        /*01ec*/ 	.word	0x000023b0
        /*01f0*/ 	.word	0x000000ff
        /*01f4*/ 	.word	0x00000000
        /*01f8*/ 	.short	0x0101
        /*01fa*/ 	.byte	0x04
	.zero		1


	//   ....[22]....
        /*01fc*/ 	.word	0x00002460
        /*0200*/ 	.word	0x0000009b
        /*0204*/ 	.word	0x00000010
        /*0208*/ 	.short	0x010a
        /*020a*/ 	.byte	0x2e
	.zero		1


	//   ....[23]....
        /*020c*/ 	.word	0x0000a230
        /*0210*/ 	.word	0x0000009e
        /*0214*/ 	.word	0x00000000
        /*0218*/ 	.short	0x0101
        /*021a*/ 	.byte	0x2f
	.zero		1


	//   ....[24]....
        /*021c*/ 	.word	0x0000ac10
        /*0220*/ 	.word	0x00000007
        /*0224*/ 	.word	0x00000020
        /*0228*/ 	.short	0x010a
        /*022a*/ 	.byte	0x3f
	.zero		1


	//   ....[25]....
        /*022c*/ 	.word	0x0000b070
        /*0230*/ 	.word	0x00000003
        /*0234*/ 	.word	0x00000078
        /*0238*/ 	.short	0x0101
        /*023a*/ 	.byte	0x3f
	.zero		1


	//   ....[26]....
        /*023c*/ 	.word	0x0000b7e0
        /*0240*/ 	.word	0x00000007
        /*0244*/ 	.word	0x00000000
        /*0248*/ 	.short	0x010a
        /*024a*/ 	.byte	0x3f
	.zero		1


	//   ....[27]....
        /*024c*/ 	.word	0x0000b860
        /*0250*/ 	.word	0x00000009
        /*0254*/ 	.word	0x00000000
        /*0258*/ 	.short	0x010a
        /*025a*/ 	.byte	0x3f
	.zero		1


	//   ....[28]....
        /*025c*/ 	.word	0x0000b8f0
        /*0260*/ 	.word	0x00000006
        /*0264*/ 	.word	0x00000000
        /*0268*/ 	.short	0x010a
        /*026a*/ 	.byte	0x3f
	.zero		1


	//   ....[29]....
        /*026c*/ 	.word	0x0000b980
        /*0270*/ 	.word	0x00000003
        /*0274*/ 	.word	0x00000000
        /*0278*/ 	.short	0x010a
        /*027a*/ 	.byte	0x3f
	.zero		1


	//   ....[30]....
        /*027c*/ 	.word	0x0000b9e0
        /*0280*/ 	.word	0x0000009d
        /*0284*/ 	.word	0x00000000
        /*0288*/ 	.short	0x010a
        /*028a*/ 	.byte	0x3f
	.zero		1


	//   ....[31]....
        /*028c*/ 	.word	0x0000ba30
        /*0290*/ 	.word	0x00000003
        /*0294*/ 	.word	0x00000000
        /*0298*/ 	.short	0x010a
        /*029a*/ 	.byte	0x3f
	.zero		1


	//   ....[32]....
        /*029c*/ 	.word	0x0000ba90
        /*02a0*/ 	.word	0x00000004
        /*02a4*/ 	.word	0x00000000
        /*02a8*/ 	.short	0x010a
        /*02aa*/ 	.byte	0x3f
	.zero		1


	//   ....[33]....
        /*02ac*/ 	.word	0x0000bae0
        /*02b0*/ 	.word	0x0000009d
        /*02b4*/ 	.word	0x00000010
        /*02b8*/ 	.short	0x010a
        /*02ba*/ 	.byte	0x3f
	.zero		1


	//   ....[34]....
        /*02bc*/ 	.word	0x0000bbb0
        /*02c0*/ 	.word	0x00000007
        /*02c4*/ 	.word	0x00000020
        /*02c8*/ 	.short	0x010a
        /*02ca*/ 	.byte	0x3f
	.zero		1


	//   ....[35]....
        /*02cc*/ 	.word	0x0000bc80
        /*02d0*/ 	.word	0x00000007
        /*02d4*/ 	.word	0x00000000
        /*02d8*/ 	.short	0x010a
        /*02da*/ 	.byte	0x3f
	.zero		1


	//   ....[36]....
        /*02dc*/ 	.word	0x0000bcd0
        /*02e0*/ 	.word	0x00000009
        /*02e4*/ 	.word	0x00000000
        /*02e8*/ 	.short	0x010a
        /*02ea*/ 	.byte	0x3f
	.zero		1


	//   ....[37]....
        /*02ec*/ 	.word	0x0000bd20
        /*02f0*/ 	.word	0x00000006
        /*02f4*/ 	.word	0x00000000
        /*02f8*/ 	.short	0x010a
        /*02fa*/ 	.byte	0x3f
	.zero		1


	//----- nvinfo : EIATTR_NUM_MBARRIERS
	.align		4
.L_35:
        /*02fc*/ 	.byte	0x03, 0x38
        /*02fe*/ 	.short	0x000e


	//----- nvinfo : EIATTR_EXIT_INSTR_OFFSETS
	.align		4
        /*0300*/ 	.byte	0x04, 0x1c
        /*0302*/ 	.short	(.L_37 - .L_36)


	//   ....[0]....
.L_36:
        /*0304*/ 	.word	0x00001240


	//   ....[1]....
        /*0308*/ 	.word	0x000012a0


	//   ....[2]....
        /*030c*/ 	.word	0x0000a940


	//   ....[3]....
        /*0310*/ 	.word	0x0000a970


	//   ....[4]....
        /*0314*/ 	.word	0x0000b9d0


	//----- nvinfo : EIATTR_MAX_THREADS
	.align		4
.L_37:
        /*0318*/ 	.byte	0x04, 0x05
        /*031a*/ 	.short	(.L_39 - .L_38)
.L_38:
        /*031c*/ 	.word	0x00000180
        /*0320*/ 	.word	0x00000001
        /*0324*/ 	.word	0x00000001


	//----- nvinfo : EIATTR_CRS_STACK_SIZE
	.align		4
.L_39:
        /*0328*/ 	.byte	0x04, 0x1e
        /*032a*/ 	.short	(.L_41 - .L_40)
.L_40:
        /*032c*/ 	.word	0x00000000


	//----- nvinfo : EIATTR_CBANK_PARAM_SIZE
	.align		4
.L_41:
        /*0330*/ 	.byte	0x03, 0x19
        /*0332*/ 	.short	0x0470


	//----- nvinfo : EIATTR_PARAM_CBANK
	.align		4
        /*0334*/ 	.byte	0x04, 0x0a
        /*0336*/ 	.short	(.L_43 - .L_42)
	.align		4
.L_42:
        /*0338*/ 	.word	index@(.nv.constant0._ZN7cutlass13device_kernelINS_4gemm6kernel13GemmUniversalIN4cute5tupleIJiiiiEEENS1_10collective13CollectiveMmaINS1_34MainloopSm90TmaGmmaWarpSpecializedILi4ENS5_IJNS4_1CILi1EEESB_SB_EEENS1_32KernelTmaWarpSpecializedPingpongEEENS5_IJNSA_ILi64EEENSA_ILi256EEESF_EEENS_10tfloat32_tENS5_IJlSB_lEEESI_SJ_NS4_8TiledMMAINS4_8MMA_AtomIJNS4_4SM904GMMA30MMA_64x256x8_F32TF32TF32_SS_TNILNSN_7ScaleInE1ELSP_1EEEEEENS4_6LayoutISC_NS5_IJNSA_ILi0EEEST_ST_EEEEENS5_IJNS4_10UnderscoreESW_SW_EEEEENS4_13SM90_TMA_LOADENS4_14ComposedLayoutINS4_7SwizzleILi3ELi4ELi3EEENS4_18smem_ptr_flag_bitsILi32EEENSS_INS5_IJNSA_ILi8EEENSA_ILi32EEEEEENS5_IJS16_SB_EEEEEEEvNS4_8identityESZ_S1A_vS1B_EENS_8epilogue10collective6detail29Sm90TmaWarpSpecializedAdapterINS1E_15DefaultEpilogueISI_SJ_SJ_NS1D_6thread17LinearCombinationISI_Li1EffLNS1I_9ScaleType4KindE0ELNS_15FloatRoundStyleE2ESI_EENS1_15EpilogueDefaultEEEEEvvEEEEvNT_6ParamsE)
        /*033c*/ 	.short	0x0210
        /*033e*/ 	.short	0x0470


	//----- nvinfo : EIATTR_SW_WAR
	.align		4
.L_43:
        /*0340*/ 	.byte	0x04, 0x36
        /*0342*/ 	.short	(.L_45 - .L_44)
.L_44:
        /*0344*/ 	.word	0x00000008
.L_45:


//--------------------- .nv.callgraph             --------------------------
	.section	.nv.callgraph,"",@"SHT_CUDA_CALLGRAPH"
	.align	4
	.sectionentsize	8
	.align		4
        /*0000*/ 	.word	0x00000000
	.align		4
        /*0004*/ 	.word	0xffffffff
	.align		4
        /*0008*/ 	.word	index@(_ZN7cutlass13device_kernelINS_4gemm6kernel13GemmUniversalIN4cute5tupleIJiiiiEEENS1_10collective13CollectiveMmaINS1_34MainloopSm90TmaGmmaWarpSpecializedILi4ENS5_IJNS4_1CILi1EEESB_SB_EEENS1_32KernelTmaWarpSpecializedPingpongEEENS5_IJNSA_ILi64EEENSA_ILi256EEESF_EEENS_10tfloat32_tENS5_IJlSB_lEEESI_SJ_NS4_8TiledMMAINS4_8MMA_AtomIJNS4_4SM904GMMA30MMA_64x256x8_F32TF32TF32_SS_TNILNSN_7ScaleInE1ELSP_1EEEEEENS4_6LayoutISC_NS5_IJNSA_ILi0EEEST_ST_EEEEENS5_IJNS4_10UnderscoreESW_SW_EEEEENS4_13SM90_TMA_LOADENS4_14ComposedLayoutINS4_7SwizzleILi3ELi4ELi3EEENS4_18smem_ptr_flag_bitsILi32EEENSS_INS5_IJNSA_ILi8EEENSA_ILi32EEEEEENS5_IJS16_SB_EEEEEEEvNS4_8identityESZ_S1A_vS1B_EENS_8epilogue10collective6detail29Sm90TmaWarpSpecializedAdapterINS1E_15DefaultEpilogueISI_SJ_SJ_NS1D_6thread17LinearCombinationISI_Li1EffLNS1I_9ScaleType4KindE0ELNS_15FloatRoundStyleE2ESI_EENS1_15EpilogueDefaultEEEEEvvEEEEvNT_6ParamsE)
	.align		4
        /*000c*/ 	.word	index@(__assertfail)
	.align		4
        /*0010*/ 	.word	0x00000000
	.align		4
        /*0014*/ 	.word	0xfffffffe
	.align		4
        /*0018*/ 	.word	0x00000000
	.align		4
        /*001c*/ 	.word	0xfffffffd
	.align		4
        /*0020*/ 	.word	0x00000000
	.align		4
        /*0024*/ 	.word	0xfffffffc


//--------------------- .nv.constant4             --------------------------
	.section	.nv.constant4,"a",@progbits
	.align	8
	.align		8
.nv.constant4:
        /*0000*/ 	.dword	__assertfail
	.align		8
        /*0008*/ 	.dword	__unnamed_1
	.align		8
        /*0010*/ 	.dword	_ZN39_INTERNAL_1b9a8e10_4_k_cu_c6bd8e34_59214cuda3std3__45__cpo5beginE
	.align		8
        /*0018*/ 	.dword	_ZN39_INTERNAL_1b9a8e10_4_k_cu_c6bd8e34_59214cuda3std3__45__cpo3endE
	.align		8
        /*0020*/ 	.dword	_ZN39_INTERNAL_1b9a8e10_4_k_cu_c6bd8e34_59214cuda3std3__45__cpo6cbeginE
	.align		8
        /*0028*/ 	.dword	_ZN39_INTERNAL_1b9a8e10_4_k_cu_c6bd8e34_59214cuda3std3__45__cpo4cendE
	.align		8
        /*0030*/ 	.dword	_ZN39_INTERNAL_1b9a8e10_4_k_cu_c6bd8e34_59214cuda3std3__441_GLOBAL__N__1b9a8e10_4_k_cu_c6bd8e34_59216ignoreE
	.align		8
        /*0038*/ 	.dword	_ZN39_INTERNAL_1b9a8e10_4_k_cu_c6bd8e34_59214cuda3std3__419piecewise_constructE
	.align		8
        /*0040*/ 	.dword	_ZN39_INTERNAL_1b9a8e10_4_k_cu_c6bd8e34_59214cuda3std3__48in_placeE
	.align		8
        /*0048*/ 	.dword	_ZN39_INTERNAL_1b9a8e10_4_k_cu_c6bd8e34_59214cuda3std6ranges3__45__cpo4swapE
	.align		8
        /*0050*/ 	.dword	_ZN39_INTERNAL_1b9a8e10_4_k_cu_c6bd8e34_59214cuda3std6ranges3__45__cpo9iter_moveE
	.align		8
        /*0058*/ 	.dword	_ZN39_INTERNAL_1b9a8e10_4_k_cu_c6bd8e34_59214cute7productE
	.align		8
        /*0060*/ 	.dword	_ZN39_INTERNAL_1b9a8e10_4_k_cu_c6bd8e34_59214cute1_E
	.align		8
        /*0068*/ 	.dword	$str$22
	.align		8
        /*0070*/ 	.dword	$str$23


//--------------------- .text._ZN7cutlass13device_kernelINS_4gemm6kernel13GemmUniversalIN4cute5tupleIJiiiiEEENS1_10collective13CollectiveMmaINS1_34MainloopSm90TmaGmmaWarpSpecializedILi4ENS5_IJNS4_1CILi1EEESB_SB_EEENS1_32KernelTmaWarpSpecializedPingpongEEENS5_IJNSA_ILi64EEENSA_ILi256EEESF_EEENS_10tfloat32_tENS5_IJlSB_lEEESI_SJ_NS4_8TiledMMAINS4_8MMA_AtomIJNS4_4SM904GMMA30MMA_64x256x8_F32TF32TF32_SS_TNILNSN_7ScaleInE1ELSP_1EEEEEENS4_6LayoutISC_NS5_IJNSA_ILi0EEEST_ST_EEEEENS5_IJNS4_10UnderscoreESW_SW_EEEEENS4_13SM90_TMA_LOADENS4_14ComposedLayoutINS4_7SwizzleILi3ELi4ELi3EEENS4_18smem_ptr_flag_bitsILi32EEENSS_INS5_IJNSA_ILi8EEENSA_ILi32EEEEEENS5_IJS16_SB_EEEEEEEvNS4_8identityESZ_S1A_vS1B_EENS_8epilogue10collective6detail29Sm90TmaWarpSpecializedAdapterINS1E_15DefaultEpilogueISI_SJ_SJ_NS1D_6thread17LinearCombinationISI_Li1EffLNS1I_9ScaleType4KindE0ELNS_15FloatRoundStyleE2ESI_EENS1_15EpilogueDefaultEEEEEvvEEEEvNT_6ParamsE --------------------------
	.section	.text._ZN7cutlass13device_kernelINS_4gemm6kernel13GemmUniversalIN4cute5tupleIJiiiiEEENS1_10collective13CollectiveMmaINS1_34MainloopSm90TmaGmmaWarpSpecializedILi4ENS5_IJNS4_1CILi1EEESB_SB_EEENS1_32KernelTmaWarpSpecializedPingpongEEENS5_IJNSA_ILi64EEENSA_ILi256EEESF_EEENS_10tfloat32_tENS5_IJlSB_lEEESI_SJ_NS4_8TiledMMAINS4_8MMA_AtomIJNS4_4SM904GMMA30MMA_64x256x8_F32TF32TF32_SS_TNILNSN_7ScaleInE1ELSP_1EEEEEENS4_6LayoutISC_NS5_IJNSA_ILi0EEEST_ST_EEEEENS5_IJNS4_10UnderscoreESW_SW_EEEEENS4_13SM90_TMA_LOADENS4_14ComposedLayoutINS4_7SwizzleILi3ELi4ELi3EEENS4_18smem_ptr_flag_bitsILi32EEENSS_INS5_IJNSA_ILi8EEENSA_ILi32EEEEEENS5_IJS16_SB_EEEEEEEvNS4_8identityESZ_S1A_vS1B_EENS_8epilogue10collective6detail29Sm90TmaWarpSpecializedAdapterINS1E_15DefaultEpilogueISI_SJ_SJ_NS1D_6thread17LinearCombinationISI_Li1EffLNS1I_9ScaleType4KindE0ELNS_15FloatRoundStyleE2ESI_EENS1_15EpilogueDefaultEEEEEvvEEEEvNT_6ParamsE,"ax",@progbits
	.align	128
.text._ZN7cutlass13device_kernelINS_4gemm6kernel13GemmUniversalIN4cute5tupleIJiiiiEEENS1_10collective13CollectiveMmaINS1_34MainloopSm90TmaGmmaWarpSpecializedILi4ENS5_IJNS4_1CILi1EEESB_SB_EEENS1_32KernelTmaWarpSpecializedPingpongEEENS5_IJNSA_ILi64EEENSA_ILi256EEESF_EEENS_10tfloat32_tENS5_IJlSB_lEEESI_SJ_NS4_8TiledMMAINS4_8MMA_AtomIJNS4_4SM904GMMA30MMA_64x256x8_F32TF32TF32_SS_TNILNSN_7ScaleInE1ELSP_1EEEEEENS4_6LayoutISC_NS5_IJNSA_ILi0EEEST_ST_EEEEENS5_IJNS4_10UnderscoreESW_SW_EEEEENS4_13SM90_TMA_LOADENS4_14ComposedLayoutINS4_7SwizzleILi3ELi4ELi3EEENS4_18smem_ptr_flag_bitsILi32EEENSS_INS5_IJNSA_ILi8EEENSA_ILi32EEEEEENS5_IJS16_SB_EEEEEEEvNS4_8identityESZ_S1A_vS1B_EENS_8epilogue10collective6detail29Sm90TmaWarpSpecializedAdapterINS1E_15DefaultEpilogueISI_SJ_SJ_NS1D_6thread17LinearCombinationISI_Li1EffLNS1I_9ScaleType4KindE0ELNS_15FloatRoundStyleE2ESI_EENS1_15EpilogueDefaultEEEEEvvEEEEvNT_6ParamsE:
        .type           _ZN7cutlass13device_kernelINS_4gemm6kernel13GemmUniversalIN4cute5tupleIJiiiiEEENS1_10collective13CollectiveMmaINS1_34MainloopSm90TmaGmmaWarpSpecializedILi4ENS5_IJNS4_1CILi1EEESB_SB_EEENS1_32KernelTmaWarpSpecializedPingpongEEENS5_IJNSA_ILi64EEENSA_ILi256EEESF_EEENS_10tfloat32_tENS5_IJlSB_lEEESI_SJ_NS4_8TiledMMAINS4_8MMA_AtomIJNS4_4SM904GMMA30MMA_64x256x8_F32TF32TF32_SS_TNILNSN_7ScaleInE1ELSP_1EEEEEENS4_6LayoutISC_NS5_IJNSA_ILi0EEEST_ST_EEEEENS5_IJNS4_10UnderscoreESW_SW_EEEEENS4_13SM90_TMA_LOADENS4_14ComposedLayoutINS4_7SwizzleILi3ELi4ELi3EEENS4_18smem_ptr_flag_bitsILi32EEENSS_INS5_IJNSA_ILi8EEENSA_ILi32EEEEEENS5_IJS16_SB_EEEEEEEvNS4_8identityESZ_S1A_vS1B_EENS_8epilogue10collective6detail29Sm90TmaWarpSpecializedAdapterINS1E_15DefaultEpilogueISI_SJ_SJ_NS1D_6thread17LinearCombinationISI_Li1EffLNS1I_9ScaleType4KindE0ELNS_15FloatRoundStyleE2ESI_EENS1_15EpilogueDefaultEEEEEvvEEEEvNT_6ParamsE,@function
        .size           _ZN7cutlass13device_kernelINS_4gemm6kernel13GemmUniversalIN4cute5tupleIJiiiiEEENS1_10collective13CollectiveMmaINS1_34MainloopSm90TmaGmmaWarpSpecializedILi4ENS5_IJNS4_1CILi1EEESB_SB_EEENS1_32KernelTmaWarpSpecializedPingpongEEENS5_IJNSA_ILi64EEENSA_ILi256EEESF_EEENS_10tfloat32_tENS5_IJlSB_lEEESI_SJ_NS4_8TiledMMAINS4_8MMA_AtomIJNS4_4SM904GMMA30MMA_64x256x8_F32TF32TF32_SS_TNILNSN_7ScaleInE1ELSP_1EEEEEENS4_6LayoutISC_NS5_IJNSA_ILi0EEEST_ST_EEEEENS5_IJNS4_10UnderscoreESW_SW_EEEEENS4_13SM90_TMA_LOADENS4_14ComposedLayoutINS4_7SwizzleILi3ELi4ELi3EEENS4_18smem_ptr_flag_bitsILi32EEENSS_INS5_IJNSA_ILi8EEENSA_ILi32EEEEEENS5_IJS16_SB_EEEEEEEvNS4_8identityESZ_S1A_vS1B_EENS_8epilogue10collective6detail29Sm90TmaWarpSpecializedAdapterINS1E_15DefaultEpilogueISI_SJ_SJ_NS1D_6thread17LinearCombinationISI_Li1EffLNS1I_9ScaleType4KindE0ELNS_15FloatRoundStyleE2ESI_EENS1_15EpilogueDefaultEEEEEvvEEEEvNT_6ParamsE,(.L_x_324 - _ZN7cutlass13device_kernelINS_4gemm6kernel13GemmUniversalIN4cute5tupleIJiiiiEEENS1_10collective13CollectiveMmaINS1_34MainloopSm90TmaGmmaWarpSpecializedILi4ENS5_IJNS4_1CILi1EEESB_SB_EEENS1_32KernelTmaWarpSpecializedPingpongEEENS5_IJNSA_ILi64EEENSA_ILi256EEESF_EEENS_10tfloat32_tENS5_IJlSB_lEEESI_SJ_NS4_8TiledMMAINS4_8MMA_AtomIJNS4_4SM904GMMA30MMA_64x256x8_F32TF32TF32_SS_TNILNSN_7ScaleInE1ELSP_1EEEEEENS4_6LayoutISC_NS5_IJNSA_ILi0EEEST_ST_EEEEENS5_IJNS4_10UnderscoreESW_SW_EEEEENS4_13SM90_TMA_LOADENS4_14ComposedLayoutINS4_7SwizzleILi3ELi4ELi3EEENS4_18smem_ptr_flag_bitsILi32EEENSS_INS5_IJNSA_ILi8EEENSA_ILi32EEEEEENS5_IJS16_SB_EEEEEEEvNS4_8identityESZ_S1A_vS1B_EENS_8epilogue10collective6detail29Sm90TmaWarpSpecializedAdapterINS1E_15DefaultEpilogueISI_SJ_SJ_NS1D_6thread17LinearCombinationISI_Li1EffLNS1I_9ScaleType4KindE0ELNS_15FloatRoundStyleE2ESI_EENS1_15EpilogueDefaultEEEEEvvEEEEvNT_6ParamsE)
        .other          _ZN7cutlass13device_kernelINS_4gemm6kernel13GemmUniversalIN4cute5tupleIJiiiiEEENS1_10collective13CollectiveMmaINS1_34MainloopSm90TmaGmmaWarpSpecializedILi4ENS5_IJNS4_1CILi1EEESB_SB_EEENS1_32KernelTmaWarpSpecializedPingpongEEENS5_IJNSA_ILi64EEENSA_ILi256EEESF_EEENS_10tfloat32_tENS5_IJlSB_lEEESI_SJ_NS4_8TiledMMAINS4_8MMA_AtomIJNS4_4SM904GMMA30MMA_64x256x8_F32TF32TF32_SS_TNILNSN_7ScaleInE1ELSP_1EEEEEENS4_6LayoutISC_NS5_IJNSA_ILi0EEEST_ST_EEEEENS5_IJNS4_10UnderscoreESW_SW_EEEEENS4_13SM90_TMA_LOADENS4_14ComposedLayoutINS4_7SwizzleILi3ELi4ELi3EEENS4_18smem_ptr_flag_bitsILi32EEENSS_INS5_IJNSA_ILi8EEENSA_ILi32EEEEEENS5_IJS16_SB_EEEEEEEvNS4_8identityESZ_S1A_vS1B_EENS_8epilogue10collective6detail29Sm90TmaWarpSpecializedAdapterINS1E_15DefaultEpilogueISI_SJ_SJ_NS1D_6thread17LinearCombinationISI_Li1EffLNS1I_9ScaleType4KindE0ELNS_15FloatRoundStyleE2ESI_EENS1_15EpilogueDefaultEEEEEvvEEEEvNT_6ParamsE,@"STO_CUDA_ENTRY STV_DEFAULT"
_ZN7cutlass13device_kernelINS_4gemm6kernel13GemmUniversalIN4cute5tupleIJiiiiEEENS1_10collective13CollectiveMmaINS1_34MainloopSm90TmaGmmaWarpSpecializedILi4ENS5_IJNS4_1CILi1EEESB_SB_EEENS1_32KernelTmaWarpSpecializedPingpongEEENS5_IJNSA_ILi64EEENSA_ILi256EEESF_EEENS_10tfloat32_tENS5_IJlSB_lEEESI_SJ_NS4_8TiledMMAINS4_8MMA_AtomIJNS4_4SM904GMMA30MMA_64x256x8_F32TF32TF32_SS_TNILNSN_7ScaleInE1ELSP_1EEEEEENS4_6LayoutISC_NS5_IJNSA_ILi0EEEST_ST_EEEEENS5_IJNS4_10UnderscoreESW_SW_EEEEENS4_13SM90_TMA_LOADENS4_14ComposedLayoutINS4_7SwizzleILi3ELi4ELi3EEENS4_18smem_ptr_flag_bitsILi32EEENSS_INS5_IJNSA_ILi8EEENSA_ILi32EEEEEENS5_IJS16_SB_EEEEEEEvNS4_8identityESZ_S1A_vS1B_EENS_8epilogue10collective6detail29Sm90TmaWarpSpecializedAdapterINS1E_15DefaultEpilogueISI_SJ_SJ_NS1D_6thread17LinearCombinationISI_Li1EffLNS1I_9ScaleType4KindE0ELNS_15FloatRoundStyleE2ESI_EENS1_15EpilogueDefaultEEEEEvvEEEEvNT_6ParamsE:
[----:B------:R-:W0:Y:S01]  /*0000*/  LDC R1, c[0x0][0x28] ;  /* 0x00000a00ff017b82 */ /* 0x000e220000000800 */
[----:B------:R-:W1:Y:S01]  /*0010*/  S2R R4, SR_TID.X ;  /* 0x0000000000047919 */ /* 0x000e620000002100 */
[----:B------:R-:W-:Y:S01]  /*0020*/  ELECT P0, URZ, PT ;  /* 0x00000000003f782f */ /* 0x000fe20003800000 */
[----:B------:R-:W-:Y:S01]  /*0030*/  BSSY B0, `(.L_x_0) ;  /* 0x0000014000007945 */ /* 0x000fe20003800000 */
[----:B-1----:R-:W-:-:S05]  /*0040*/  SHF.R.U32.HI R0, RZ, 0x5, R4 ;  /* 0x00000005ff007819 */ /* 0x002fca0000011604 */
[----:B------:R-:W1:Y:S02]  /*0050*/  SHFL.IDX PT, R2, R0, RZ, 0x1f ;  /* 0x00001fff00027589 */ /* 0x000e6400000e0000 */
[----:B-1----:R-:W-:Y:S02]  /*0060*/  R2UR UR8, R2 ;  /* 0x00000000020872ca */ /* 0x002fe400000e0000 */
[----:B------:R-:W-:-:S05]  /*0070*/  SHF.R.U32.HI R2, RZ, 0x7, R4 ;  /* 0x00000007ff027819 */ /* 0x000fca0000011604 */
[----:B------:R1:W2:Y:S06]  /*0080*/  SHFL.IDX PT, R3, R2, RZ, 0x1f ;  /* 0x00001fff02037589 */ /* 0x0002ac00000e0000 */
[----:B------:R-:W-:Y:S02]  /*0090*/  USHF.R.S32.HI UR4, URZ, 0x1f, UR8 ;  /* 0x0000001f3f047899 */ /* 0x000fe40008011408 */
[----:B------:R-:W-:Y:S02]  /*00a0*/  ISETP.NE.OR P0, PT, RZ, UR8, !P0 ;  /* 0x00000008ff007c0c */ /* 0x000fe4000c705670 */
[----:B------:R-:W-:-:S04]  /*00b0*/  ULEA.HI UR4, UR4, UR8, URZ, 0x2 ;  /* 0x0000000804047291 */ /* 0x000fc8000f8f103f */
[----:B------:R-:W-:-:S04]  /*00c0*/  ULOP3.LUT UR4, UR4, 0xfffffffc, URZ, 0xc0, !UPT ;  /* 0xfffffffc04047892 */ /* 0x000fc8000f8ec03f */
[----:B------:R-:W-:-:S03]  /*00d0*/  UIADD3 UR8, UR8, -UR4, URZ ;  /* 0x8000000408087290 */ /* 0x000fc6000fffe03f */
[----:B01----:R-:W-:Y:S09]  /*00e0*/  @P0 BRA `(.L_x_1) ;  /* 0x0000000000200947 */ /* 0x003ff20003800000 */
[----:B------:R-:W-:Y:S02]  /*00f0*/  ULDC.64 UR4, c[0x0][0x198] ;  /* 0x0000660000047ab9 */ /* 0x000fe40000000a00 */
[----:B------:R-:W-:Y:S02]  /*0100*/  UIADD3 UR6, UP0, UR4, 0xf0, URZ ;  /* 0x000000f004067890 */ /* 0x000fe4000ff1e03f */
[----:B------:R-:W-:Y:S02]  /*0110*/  UIADD3 UR4, UP1, UR4, 0x1f0, URZ ;  /* 0x000001f004047890 */ /* 0x000fe4000ff3e03f */
[----:B------:R-:W-:Y:S02]  /*0120*/  UIADD3.X UR7, URZ, UR5, URZ, UP0, !UPT ;  /* 0x000000053f077290 */ /* 0x000fe400087fe43f */
[----:B------:R-:W-:-:S07]  /*0130*/  UIADD3.X UR5, URZ, UR5, URZ, UP1, !UPT ;  /* 0x000000053f057290 */ /* 0x000fce0008ffe43f */
[----:B------:R0:W-:Y:S02]  /*0140*/  UTMACCTL.PF [UR6] ;  /* 0x00000000060079b9 */ /* 0x0001e40008040000 */
[----:B------:R0:W-:Y:S02]  /*0150*/  UTMACCTL.PF [UR4] ;  /* 0x00000000040079b9 */ /* 0x0001e40008040000 */
[----:B0-----:R-:W-:Y:S01]  /*0160*/  NOP ;  /* 0x0000000000007918 */ /* 0x001fe20000000000 */
.L_x_1:
[----:B------:R-:W-:Y:S05]  /*0170*/  BSYNC B0 ;  /* 0x0000000000007941 */ /* 0x000fea0003800000 */
.L_x_0:
[----:B------:R-:W0:Y:S01]  /*0180*/  SHFL.IDX PT, R5, R0, RZ, 0x1f ;  /* 0x00001fff00057589 */ /* 0x000e2200000e0000 */
[----:B--2---:R-:W-:Y:S01]  /*0190*/  R2UR UR15, R3 ;  /* 0x00000000030f72ca */ /* 0x004fe200000e0000 */
[----:B------:R-:W-:-:S04]  /*01a0*/  UISETP.NE.AND UP0, UPT, UR8, 0x3, UPT ;  /* 0x000000030800788c */ /* 0x000fc8000bf05270 */
[----:B------:R-:W-:-:S08]  /*01b0*/  UISETP.EQ.OR UP0, UPT, UR8, URZ, !UP0 ;  /* 0x0000003f0800728c */ /* 0x000fd0000c702670 */
[----:B------:R-:W-:Y:S02]  /*01c0*/  UIADD3 UR18, UR15, -0x1, URZ ;  /* 0xffffffff0f127890 */ /* 0x000fe4000fffe03f */
[----:B------:R-:W-:Y:S02]  /*01d0*/  UISETP.EQ.AND UP0, UPT, UR15, URZ, UP0 ;  /* 0x0000003f0f00728c */ /* 0x000fe40008702270 */
[----:B------:R-:W-:Y:S02]  /*01e0*/  UISETP.GE.U32.AND UP1, UPT, UR18, 0x2, UPT ;  /* 0x000000021200788c */ /* 0x000fe4000bf26070 */
[----:B------:R-:W-:Y:S01]  /*01f0*/  USEL UR42, URZ, 0x1, !UP0 ;  /* 0x000000013f2a7887 */ /* 0x000fe2000c000000 */
[----:B0-----:R-:W-:-:S03]  /*0200*/  ISETP.NE.AND P0, PT, R5, RZ, PT ;  /* 0x000000ff0500720c */ /* 0x001fc60003f05270 */
[----:B------:R-:W-:-:S10]  /*0210*/  USEL UR42, UR42, 0x2, UP1 ;  /* 0x000000022a2a7887 */ /* 0x000fd40008800000 */
[----:B------:R-:W-:Y:S05]  /*0220*/  @P0 BRA `(.L_x_2) ;  /* 0x0000000000580947 */ /* 0x000fea0003800000 */
[----:B------:R-:W0:Y:S01]  /*0230*/  S2UR UR9, SR_CgaCtaId ;  /* 0x00000000000979c3 */ /* 0x000e220000008800 */
[----:B------:R-:W-:Y:S01]  /*0240*/  UMOV UR4, 0x400 ;  /* 0x0000040000047882 */ /* 0x000fe20000000000 */
[----:B------:R-:W-:Y:S01]  /*0250*/  UMOV UR5, 0x1 ;  /* 0x0000000100057882 */ /* 0x000fe20000000000 */
[----:B------:R-:W-:Y:S01]  /*0260*/  UMOV UR6, 0x80 ;  /* 0x0000008000067882 */ /* 0x000fe20000000000 */
[----:B------:R-:W-:Y:S01]  /*0270*/  ELECT P0, URZ, PT ;  /* 0x00000000003f782f */ /* 0x000fe20003800000 */
[----:B------:R-:W-:-:S04]  /*0280*/  UIADD3 UR6, -UR6, 0x100000, URZ ;  /* 0x0010000006067890 */ /* 0x000fc8000fffe13f */
[----:B------:R-:W-:Y:S02]  /*0290*/  USHF.L.U32 UR7, UR6, 0xb, URZ ;  /* 0x0000000b06077899 */ /* 0x000fe4000800063f */
[----:B------:R-:W-:Y:S02]  /*02a0*/  USHF.L.U32 UR6, UR6, 0x1, URZ ;  /* 0x0000000106067899 */ /* 0x000fe4000800063f */
[----:B0-----:R-:W-:Y:S02]  /*02b0*/  ULEA UR9, UR9, UR4, 0x18 ;  /* 0x0000000409097291 */ /* 0x001fe4000f8ec03f */
[----:B------:R-:W-:-:S04]  /*02c0*/  UIADD3 UR4, -UR5, 0x100000, URZ ;  /* 0x0010000005047890 */ /* 0x000fc8000fffe13f */
[----:B------:R-:W-:Y:S02]  /*02d0*/  USHF.L.U32 UR5, UR4, 0xb, URZ ;  /* 0x0000000b04057899 */ /* 0x000fe4000800063f */
[----:B------:R-:W-:Y:S01]  /*02e0*/  USHF.L.U32 UR4, UR4, 0x1, URZ ;  /* 0x0000000104047899 */ /* 0x000fe2000800063f */
[----:B------:R-:W0:Y:S11]  /*02f0*/  FENCE.VIEW.ASYNC.S ;  /* 0x00000000000073c6 */ /* 0x000e360000000000 */
[----:B0-----:R0:W1:Y:S01]  /*0300*/  SYNCS.EXCH.64 URZ, [UR9], UR4 ;  /* 0x00000004093f75b2 */ /* 0x0010620008000100 */
[----:B------:R0:W2:Y:S01]  /*0310*/  SYNCS.EXCH.64 URZ, [UR9+0x20], UR6 ;  /* 0x00002006093f75b2 */ /* 0x0000a20008000100 */
[----:B------:R0:W3:Y:S01]  /*0320*/  SYNCS.EXCH.64 URZ, [UR9+0x8], UR4 ;  /* 0x00000804093f75b2 */ /* 0x0000e20008000100 */
[----:B------:R0:W4:Y:S01]  /*0330*/  SYNCS.EXCH.64 URZ, [UR9+0x28], UR6 ;  /* 0x00002806093f75b2 */ /* 0x0001220008000100 */
[----:B------:R0:W0:Y:S01]  /*0340*/  SYNCS.EXCH.64 URZ, [UR9+0x10], UR4 ;  /* 0x00001004093f75b2 */ /* 0x0000220008000100 */
[----:B------:R0:W0:Y:S01]  /*0350*/  SYNCS.EXCH.64 URZ, [UR9+0x30], UR6 ;  /* 0x00003006093f75b2 */ /* 0x0000220008000100 */
[----:B------:R0:W0:Y:S01]  /*0360*/  SYNCS.EXCH.64 URZ, [UR9+0x18], UR4 ;  /* 0x00001804093f75b2 */ /* 0x0000220008000100 */
[----:B------:R0:W0:Y:S01]  /*0370*/  SYNCS.EXCH.64 URZ, [UR9+0x38], UR6 ;  /* 0x00003806093f75b2 */ /* 0x0000220008000100 */
[----:B------:R-:W-:Y:S01]  /*0380*/  NOP ;  /* 0x0000000000007918 */ /* 0x000fe20000000000 */
.L_x_2:
[----:B------:R-:W5:Y:S01]  /*0390*/  SHFL.IDX PT, R5, R0, RZ, 0x1f ;  /* 0x00001fff00057589 */ /* 0x000f6200000e0000 */
[----:B------:R-:W-:Y:S01]  /*03a0*/  ELECT P0, URZ, PT ;  /* 0x00000000003f782f */ /* 0x000fe20003800000 */
[----:B------:R-:W-:Y:S01]  /*03b0*/  NOP ;  /* 0x0000000000007918 */ /* 0x000fe20000000000 */
[----:B------:R-:W-:Y:S01]  /*03c0*/  ELECT P1, URZ, PT ;  /* 0x00000000003f782f */ /* 0x000fe20003820000 */
[----:B------:R-:W1:Y:S01]  /*03d0*/  SHFL.IDX PT, R3, R0, RZ, 0x1f ;  /* 0x00001fff00037589 */ /* 0x000e6200000e0000 */
[----:B0-----:R-:W-:Y:S01]  /*03e0*/  UMOV UR4, 0x20 ;  /* 0x0000002000047882 */ /* 0x001fe20000000000 */
[----:B------:R-:W-:Y:S01]  /*03f0*/  UMOV UR12, 0x80 ;  /* 0x00000080000c7882 */ /* 0x000fe20000000000 */
[----:B------:R-:W-:Y:S01]  /*0400*/  NOP ;  /* 0x0000000000007918 */ /* 0x000fe20000000000 */
[----:B------:R0:W0:Y:S01]  /*0410*/  SHFL.IDX PT, R0, R2, RZ, 0x1f ;  /* 0x00001fff02007589 */ /* 0x00002200000e0000 */
[----:B------:R-:W-:Y:S01]  /*0420*/  ULDC.64 UR50, c[0x0][0x208] ;  /* 0x0000820000327ab9 */ /* 0x000fe20000000a00 */
[----:B-----5:R-:W-:-:S02]  /*0430*/  ISETP.NE.OR P0, PT, R5, RZ, !P0 ;  /* 0x000000ff0500720c */ /* 0x020fc40004705670 */
[----:B-1----:R-:W-:Y:S02]  /*0440*/  ISETP.NE.OR P1, PT, R3, RZ, !P1 ;  /* 0x000000ff0300720c */ /* 0x002fe40004f25670 */
[----:B------:R-:W-:-:S04]  /*0450*/  SHF.R.S32.HI R3, RZ, 0x1f, R4 ;  /* 0x0000001fff037819 */ /* 0x000fc80000011404 */
[----:B------:R-:W-:-:S05]  /*0460*/  LEA.HI R3, R3, R4, RZ, 0x7 ;  /* 0x0000000403037211 */ /* 0x000fca00078f38ff */
[----:B------:R-:W-:Y:S01]  /*0470*/  VOTEU.ALL UP0, P0 ;  /* 0x00000000003f7886 */ /* 0x000fe20000000000 */
[----:B------:R-:W-:Y:S01]  /*0480*/  LOP3.LUT R3, R3, 0xffffff80, RZ, 0xc0, !PT ;  /* 0xffffff8003037812 */ /* 0x000fe200078ec0ff */
[----:B------:R-:W-:-:S03]  /*0490*/  VOTEU.ALL UP1, P1 ;  /* 0x00000000003f7886 */ /* 0x000fc60000820000 */
[----:B------:R-:W1:Y:S01]  /*04a0*/  @!UP0 S2UR UR7, SR_CgaCtaId ;  /* 0x00000000000789c3 */ /* 0x000e620000008800 */
[----:B------:R-:W-:Y:S01]  /*04b0*/  @!UP0 UMOV UR6, 0x400 ;  /* 0x0000040000068882 */ /* 0x000fe20000000000 */
[----:B------:R-:W-:-:S04]  /*04c0*/  @!UP0 UIADD3 UR4, -UR4, 0x100000, URZ ;  /* 0x0010000004048890 */ /* 0x000fc8000fffe13f */
[----:B------:R-:W-:Y:S02]  /*04d0*/  @!UP0 USHF.L.U32 UR5, UR4, 0xb, URZ ;  /* 0x0000000b04058899 */ /* 0x000fe4000800063f */
[----:B------:R-:W-:Y:S01]  /*04e0*/  @!UP0 USHF.L.U32 UR4, UR4, 0x1, URZ ;  /* 0x0000000104048899 */ /* 0x000fe2000800063f */
[----:B------:R-:W-:Y:S01]  /*04f0*/  IMAD.IADD R3, R4, 0x1, -R3 ;  /* 0x0000000104037824 */ /* 0x000fe200078e0a03 */
[----:B------:R-:W-:Y:S01]  /*0500*/  @!UP1 UMOV UR10, 0x400 ;  /* 0x00000400000a9882 */ /* 0x000fe20000000000 */
[----:B------:R-:W-:Y:S01]  /*0510*/  VOTEU.ALL UP2, P1 ;  /* 0x00000000003f7886 */ /* 0x000fe20000840000 */
[----:B------:R-:W-:Y:S01]  /*0520*/  VOTEU.ALL UP3, P1 ;  /* 0x00000000003f7886 */ /* 0x000fe20000860000 */
[----:B------:R-:W-:Y:S01]  /*0530*/  VOTEU.ALL UP4, P1 ;  /* 0x00000000003f7886 */ /* 0x000fe20000880000 */
[----:B------:R-:W5:Y:S01]  /*0540*/  @!UP1 S2UR UR11, SR_CgaCtaId ;  /* 0x00000000000b99c3 */ /* 0x000f620000008800 */
[----:B------:R-:W-:Y:S01]  /*0550*/  VOTEU.ALL UP5, P1 ;  /* 0x00000000003f7886 */ /* 0x000fe200008a0000 */
[----:B------:R-:W-:Y:S01]  /*0560*/  ISETP.NE.AND P1, PT, RZ, UR15, PT ;  /* 0x0000000fff007c0c */ /* 0x000fe2000bf25270 */
[----:B-1----:R-:W-:-:S02]  /*0570*/  @!UP0 ULEA UR9, UR7, UR6, 0x18 ;  /* 0x0000000607098291 */ /* 0x002fc4000f8ec03f */
[----:B------:R-:W-:-:S04]  /*0580*/  @!UP1 UIADD3 UR6, -UR12, 0x100000, URZ ;  /* 0x001000000c069890 */ /* 0x000fc8000fffe13f */
[----:B------:R-:W-:Y:S02]  /*0590*/  @!UP1 USHF.L.U32 UR7, UR6, 0xb, URZ ;  /* 0x0000000b06079899 */ /* 0x000fe4000800063f */
[----:B------:R-:W-:Y:S01]  /*05a0*/  @!UP1 USHF.L.U32 UR6, UR6, 0x1, URZ ;  /* 0x0000000106069899 */ /* 0x000fe2000800063f */
[----:B------:R-:W-:Y:S01]  /*05b0*/  VOTEU.ALL UP0, P0 ;  /* 0x00000000003f7886 */ /* 0x000fe20000000000 */
[----:B-----5:R-:W-:Y:S01]  /*05c0*/  @!UP1 ULEA UR10, UR11, UR10, 0x18 ;  /* 0x0000000a0b0a9291 */ /* 0x020fe2000f8ec03f */
[----:B------:R-:W-:Y:S01]  /*05d0*/  VOTEU.ALL UP1, P0 ;  /* 0x00000000003f7886 */ /* 0x000fe20000020000 */
[----:B------:R-:W1:Y:S02]  /*05e0*/  FENCE.VIEW.ASYNC.S ;  /* 0x00000000000073c6 */ /* 0x000e640000000000 */
[----:B-1----:R-:W2:Y:S02]  /*05f0*/  @!UP0 SYNCS.EXCH.64 URZ, [UR9+0x70], UR4 ;  /* 0x00007004093f85b2 */ /* 0x002ea40008000100 */
[----:B------:R1:W2:Y:S01]  /*0600*/  @!UP1 SYNCS.EXCH.64 URZ, [UR9+0x78], UR4 ;  /* 0x00007804093f95b2 */ /* 0x0002a20008000100 */
[----:B------:R-:W-:Y:S01]  /*0610*/  NOP ;  /* 0x0000000000007918 */ /* 0x000fe20000000000 */
[----:B-1----:R-:W-:-:S02]  /*0620*/  ULDC.64 UR4, c[0x0][0x598] ;  /* 0x0001660000047ab9 */ /* 0x002fc40000000a00 */
[----:B------:R-:W-:Y:S02]  /*0630*/  ISETP.NE.U32.AND P0, PT, RZ, UR4, PT ;  /* 0x00000004ff007c0c */ /* 0x000fe4000bf05070 */
[----:B------:R1:W2:Y:S02]  /*0640*/  @!UP2 SYNCS.EXCH.64 URZ, [UR10+0x50], UR6 ;  /* 0x000050060a3fa5b2 */ /* 0x0002a40008000100 */
[----:B------:R-:W-:Y:S01]  /*0650*/  ISETP.NE.AND.EX P0, PT, RZ, UR5, PT, P0 ;  /* 0x00000005ff007c0c */ /* 0x000fe2000bf05300 */
[----:B------:R1:W2:Y:S01]  /*0660*/  @!UP3 SYNCS.EXCH.64 URZ, [UR10+0x58], UR6 ;  /* 0x000058060a3fb5b2 */ /* 0x0002a20008000100 */
[----:B------:R1:W2:Y:S01]  /*0670*/  @!UP4 SYNCS.EXCH.64 URZ, [UR10+0x60], UR6 ;  /* 0x000060060a3fc5b2 */ /* 0x0002a20008000100 */
[----:B------:R1:W2:Y:S01]  /*0680*/  @!UP5 SYNCS.EXCH.64 URZ, [UR10+0x68], UR6 ;  /* 0x000068060a3fd5b2 */ /* 0x0002a20008000100 */
[----:B------:R-:W-:Y:S01]  /*0690*/  NOP ;  /* 0x0000000000007918 */ /* 0x000fe20000000000 */
[----:B--234-:R-:W-:Y:S08]  /*06a0*/  BAR.SYNC.DEFER_BLOCKING 0x0 ;  /* 0x0000000000007b1d */ /* 0x01cff00000010000 */
[----:B01----:R-:W-:Y:S05]  /*06b0*/  @!P0 BRA `(.L_x_3) ;  /* 0x00000000001c8947 */ /* 0x003fea0003800000 */
[----:B------:R-:W0:Y:S02]  /*06c0*/  LDC.64 R6, c[0x0][0x598] ;  /* 0x00016600ff067b82 */ /* 0x000e240000000a00 */
[----:B0-----:R-:W2:Y:S02]  /*06d0*/  LDG.E.64 R6, desc[UR50][R6.64] ;  /* 0x0000003206067981 */ /* 0x001ea4000c1e1b00 */
[----:B--2---:R-:W-:-:S04]  /*06e0*/  ISETP.NE.U32.AND P0, PT, R6, RZ, PT ;  /* 0x000000ff0600720c */ /* 0x004fc80003f05070 */
[----:B------:R-:W-:-:S13]  /*06f0*/  ISETP.NE.AND.EX P0, PT, R7, RZ, PT, P0 ;  /* 0x000000ff0700720c */ /* 0x000fda0003f05300 */
[----:B------:R-:W-:Y:S05]  /*0700*/  @!P0 BRA `(.L_x_3) ;  /* 0x0000000000088947 */ /* 0x000fea0003800000 */
[----:B------:R1:W5:Y:S01]  /*0710*/  LD.E R23, desc[UR50][R6.64] ;  /* 0x0000003206177980 */ /* 0x000362000c101900 */
[----:B------:R-:W-:Y:S05]  /*0720*/  BRA `(.L_x_4) ;  /* 0x0000000000247947 */ /* 0x000fea0003800000 */
.L_x_3:
[----:B------:R-:W-:Y:S02]  /*0730*/  ULDC.64 UR4, c[0x0][0x588] ;  /* 0x0001620000047ab9 */ /* 0x000fe40000000a00 */
[----:B------:R-:W-:-:S04]  /*0740*/  ISETP.NE.U32.AND P0, PT, RZ, UR4, PT ;  /* 0x00000004ff007c0c */ /* 0x000fc8000bf05070 */
[----:B------:R-:W-:-:S13]  /*0750*/  ISETP.NE.AND.EX P0, PT, RZ, UR5, PT, P0 ;  /* 0x00000005ff007c0c */ /* 0x000fda000bf05300 */
[----:B------:R-:W-:Y:S05]  /*0760*/  @!P0 BRA `(.L_x_5) ;  /* 0x00000000000c8947 */ /* 0x000fea0003800000 */
[----:B------:R-:W0:Y:S02]  /*0770*/  LDC.64 R6, c[0x0][0x588] ;  /* 0x00016200ff067b82 */ /* 0x000e240000000a00 */
[----:B0-----:R0:W5:Y:S01]  /*0780*/  LDG.E R23, desc[UR50][R6.64] ;  /* 0x0000003206177981 */ /* 0x001162000c1e1900 */
[----:B------:R-:W-:Y:S05]  /*0790*/  BRA `(.L_x_4) ;  /* 0x0000000000087947 */ /* 0x000fea0003800000 */
.L_x_5:
[----:B------:R-:W-:Y:S02]  /*07a0*/  ULDC UR4, c[0x0][0x580] ;  /* 0x0001600000047ab9 */ /* 0x000fe40000000800 */
[----:B------:R-:W-:-:S07]  /*07b0*/  IMAD.U32 R23, RZ, RZ, UR4 ;  /* 0x00000004ff177e24 */ /* 0x000fce000f8e00ff */
.L_x_4:
[----:B------:R-:W-:Y:S02]  /*07c0*/  ULDC.64 UR4, c[0x0][0x5a0] ;  /* 0x0001680000047ab9 */ /* 0x000fe40000000a00 */
[----:B------:R-:W-:-:S04]  /*07d0*/  ISETP.NE.U32.AND P0, PT, RZ, UR4, PT ;  /* 0x00000004ff007c0c */ /* 0x000fc8000bf05070 */
[----:B------:R-:W-:-:S13]  /*07e0*/  ISETP.NE.AND.EX P0, PT, RZ, UR5, PT, P0 ;  /* 0x00000005ff007c0c */ /* 0x000fda000bf05300 */
[----:B------:R-:W-:Y:S05]  /*07f0*/  @!P0 BRA `(.L_x_6) ;  /* 0x00000000001c8947 */ /* 0x000fea0003800000 */
[----:B01----:R-:W0:Y:S02]  /*0800*/  LDC.64 R6, c[0x0][0x5a0] ;  /* 0x00016800ff067b82 */ /* 0x003e240000000a00 */
[----:B0-----:R-:W2:Y:S02]  /*0810*/  LDG.E.64 R6, desc[UR50][R6.64] ;  /* 0x0000003206067981 */ /* 0x001ea4000c1e1b00 */
[----:B--2---:R-:W-:-:S04]  /*0820*/  ISETP.NE.U32.AND P0, PT, R6, RZ, PT ;  /* 0x000000ff0600720c */ /* 0x004fc80003f05070 */
[----:B------:R-:W-:-:S13]  /*0830*/  ISETP.NE.AND.EX P0, PT, R7, RZ, PT, P0 ;  /* 0x000000ff0700720c */ /* 0x000fda0003f05300 */
[----:B------:R-:W-:Y:S05]  /*0840*/  @!P0 BRA `(.L_x_6) ;  /* 0x0000000000088947 */ /* 0x000fea0003800000 */
[----:B------:R3:W5:Y:S01]  /*0850*/  LD.E R22, desc[UR50][R6.64] ;  /* 0x0000003206167980 */ /* 0x000762000c101900 */
[----:B------:R-:W-:Y:S05]  /*0860*/  BRA `(.L_x_7) ;  /* 0x0000000000247947 */ /* 0x000fea0003800000 */
.L_x_6:
[----:B------:R-:W-:Y:S02]  /*0870*/  ULDC.64 UR4, c[0x0][0x590] ;  /* 0x0001640000047ab9 */ /* 0x000fe40000000a00 */
[----:B------:R-:W-:-:S04]  /*0880*/  ISETP.NE.U32.AND P0, PT, RZ, UR4, PT ;  /* 0x00000004ff007c0c */ /* 0x000fc8000bf05070 */
[----:B------:R-:W-:-:S13]  /*0890*/  ISETP.NE.AND.EX P0, PT, RZ, UR5, PT, P0 ;  /* 0x00000005ff007c0c */ /* 0x000fda000bf05300 */
[----:B------:R-:W-:Y:S05]  /*08a0*/  @!P0 BRA `(.L_x_8) ;  /* 0x00000000000c8947 */ /* 0x000fea0003800000 */
[----:B01----:R-:W0:Y:S02]  /*08b0*/  LDC.64 R6, c[0x0][0x590] ;  /* 0x00016400ff067b82 */ /* 0x003e240000000a00 */
[----:B0-----:R2:W5:Y:S01]  /*08c0*/  LDG.E R22, desc[UR50][R6.64] ;  /* 0x0000003206167981 */ /* 0x001562000c1e1900 */
[----:B------:R-:W-:Y:S05]  /*08d0*/  BRA `(.L_x_7) ;  /* 0x0000000000087947 */ /* 0x000fea0003800000 */
.L_x_8:
[----:B------:R-:W-:Y:S02]  /*08e0*/  ULDC UR4, c[0x0][0x584] ;  /* 0x0001610000047ab9 */ /* 0x000fe40000000800 */
[----:B------:R-:W-:-:S07]  /*08f0*/  IMAD.U32 R22, RZ, RZ, UR4 ;  /* 0x00000004ff167e24 */ /* 0x000fce000f8e00ff */
.L_x_7:
[----:B------:R-:W4:Y:S01]  /*0900*/  S2UR UR10, SR_CTAID.Y ;  /* 0x00000000000a79c3 */ /* 0x000f220000002600 */
[----:B------:R-:W-:Y:S01]  /*0910*/  ULDC UR5, c[0x0][0x65c] ;  /* 0x0001970000057ab9 */ /* 0x000fe20000000800 */
[----:B------:R-:W-:Y:S01]  /*0920*/  UISETP.NE.AND UP0, UPT, UR15, 0x2, UPT ;  /* 0x000000020f00788c */ /* 0x000fe2000bf05270 */
[----:B------:R-:W-:Y:S01]  /*0930*/  PRMT R5, RZ, 0x7610, R5 ;  /* 0x00007610ff057816 */ /* 0x000fe20000000005 */
[----:B------:R-:W-:Y:S01]  /*0940*/  UISETP.NE.AND UP2, UPT, UR5, 0x1, UPT ;  /* 0x000000010500788c */ /* 0x000fe2000bf45270 */
[----:B------:R-:W-:Y:S02]  /*0950*/  IMAD.MOV.U32 R18, RZ, RZ, -0x1 ;  /* 0xffffffffff127424 */ /* 0x000fe400078e00ff */
[----:B------:R-:W-:Y:S01]  /*0960*/  IMAD.MOV.U32 R19, RZ, RZ, -0x1 ;  /* 0xffffffffff137424 */ /* 0x000fe200078e00ff */
[----:B------:R-:W4:Y:S01]  /*0970*/  S2UR UR4, SR_CTAID.X ;  /* 0x00000000000479c3 */ /* 0x000f220000002500 */
[----:B------:R-:W-:-:S06]  /*0980*/  UP2UR UR40, UPR, URZ, 0x4 ;  /* 0x000000043f287883 */ /* 0x000fcc0008000000 */
[----:B------:R-:W-:Y:S01]  /*0990*/  @UP2 ULDC UR12, c[0x0][0x10] ;  /* 0x00000400000c2ab9 */ /* 0x000fe20000000800 */
[----:B------:R-:W-:Y:S01]  /*09a0*/  @UP2 UMOV UR7, URZ ;  /* 0x0000003f00072c82 */ /* 0x000fe20008000000 */
[----:B------:R-:W-:Y:S01]  /*09b0*/  @UP2 UMOV UR5, URZ ;  /* 0x0000003f00052c82 */ /* 0x000fe20008000000 */
[----:B0123--:R-:W0:Y:S01]  /*09c0*/  LDC.64 R6, c[0x0][0x650] ;  /* 0x00019400ff067b82 */ /* 0x00fe220000000a00 */
[----:B----4-:R-:W-:Y:S02]  /*09d0*/  @UP2 UMOV UR9, UR10 ;  /* 0x0000000a00092c82 */ /* 0x010fe40008000000 */
[----:B------:R-:W-:Y:S01]  /*09e0*/  @UP2 UMOV UR6, UR9 ;  /* 0x0000000900062c82 */ /* 0x000fe20008000000 */
[----:B------:R-:W-:Y:S01]  /*09f0*/  @!UP2 UMOV UR9, UR10 ;  /* 0x0000000a0009ac82 */ /* 0x000fe20008000000 */
[----:B------:R-:W-:-:S03]  /*0a00*/  @UP2 UIMAD.WIDE.U32 UR12, UR4, UR12, UR6 ;  /* 0x0000000c040c22a5 */ /* 0x000fc6000f8e0006 */
[----:B------:R-:W-:Y:S01]  /*0a10*/  @!UP2 ULDC UR6, c[0x0][0xc] ;  /* 0x000003000006aab9 */ /* 0x000fe20000000800 */
[----:B------:R-:W-:Y:S01]  /*0a20*/  @UP2 UIADD3 UR14, UR13, UR5, URZ ;  /* 0x000000050d0e2290 */ /* 0x000fe2000fffe03f */
[----:B------:R-:W-:Y:S02]  /*0a30*/  ULDC UR10, c[0x0][0xc] ;  /* 0x00000300000a7ab9 */ /* 0x000fe40000000800 */
[----:B------:R-:W-:Y:S01]  /*0a40*/  UMOV UR5, URZ ;  /* 0x0000003f00057c82 */ /* 0x000fe20008000000 */
[----:B------:R-:W-:Y:S01]  /*0a50*/  ULDC UR11, c[0x0][0x10] ;  /* 0x00000400000b7ab9 */ /* 0x000fe20000000800 */
[----:B------:R-:W-:Y:S02]  /*0a60*/  @!UP2 UIMAD.WIDE.U32 UR6, UR6, UR9, UR4 ;  /* 0x000000090606a2a5 */ /* 0x000fe4000f8e0004 */
[----:B------:R-:W-:Y:S01]  /*0a70*/  UIMAD.WIDE.U32 UR10, UR10, UR11, URZ ;  /* 0x0000000b0a0a72a5 */ /* 0x000fe2000f8e003f */
[----:B------:R-:W-:-:S03]  /*0a80*/  ULDC UR13, c[0x0][0x14] ;  /* 0x00000500000d7ab9 */ /* 0x000fc60000000800 */
[----:B------:R-:W-:Y:S02]  /*0a90*/  UIMAD.WIDE.U32 UR38, UR10, UR13, URZ ;  /* 0x0000000d0a2672a5 */ /* 0x000fe4000f8e003f */
[----:B------:R-:W-:Y:S01]  /*0aa0*/  UIMAD UR41, UR11, UR13, URZ ;  /* 0x0000000d0b2972a4 */ /* 0x000fe2000f8e023f */
[----:B------:R-:W-:Y:S01]  /*0ab0*/  @!UP2 UMOV UR12, UR6 ;  /* 0x00000006000cac82 */ /* 0x000fe20008000000 */
[----:B------:R-:W-:Y:S02]  /*0ac0*/  @!UP2 UMOV UR14, UR7 ;  /* 0x00000007000eac82 */ /* 0x000fe40008000000 */
[----:B------:R-:W-:Y:S02]  /*0ad0*/  UIADD3 UR41, UR39, UR41, URZ ;  /* 0x0000002927297290 */ /* 0x000fe4000fffe03f */
[----:B------:R-:W-:-:S04]  /*0ae0*/  UIADD3 UR6, UP1, UR12, UR38, URZ ;  /* 0x000000260c067290 */ /* 0x000fc8000ff3e03f */
[----:B------:R-:W-:Y:S02]  /*0af0*/  UIADD3.X UR7, UR14, UR41, URZ, UP1, !UPT ;  /* 0x000000290e077290 */ /* 0x000fe40008ffe43f */
[----:B------:R-:W-:Y:S02]  /*0b00*/  USEL UR6, UR6, UR12, !UP0 ;  /* 0x0000000c06067287 */ /* 0x000fe4000c000000 */
[----:B------:R-:W-:-:S04]  /*0b10*/  USEL UR7, UR7, UR14, !UP0 ;  /* 0x0000000e07077287 */ /* 0x000fc8000c000000 */
[----:B0-----:R-:W-:Y:S01]  /*0b20*/  ISETP.LE.U32.AND P0, PT, R6, UR6, PT ;  /* 0x0000000606007c0c */ /* 0x001fe2000bf03070 */
[----:B------:R-:W-:Y:S02]  /*0b30*/  IMAD.U32 R16, RZ, RZ, UR6 ;  /* 0x00000006ff107e24 */ /* 0x000fe4000f8e00ff */
[----:B------:R-:W-:Y:S02]  /*0b40*/  IMAD.U32 R2, RZ, RZ, UR7 ;  /* 0x00000007ff027e24 */ /* 0x000fe4000f8e00ff */
[----:B------:R-:W-:-:S03]  /*0b50*/  IMAD.U32 R17, RZ, RZ, UR7 ;  /* 0x00000007ff117e24 */ /* 0x000fc6000f8e00ff */
[----:B------:R-:W-:Y:S01]  /*0b60*/  ISETP.GE.U32.AND.EX P0, PT, R2, R7, PT, P0 ;  /* 0x000000070200720c */ /* 0x000fe20003f06100 */
[----:B------:R-:W-:-:S12]  /*0b70*/  IMAD.MOV.U32 R2, RZ, RZ, -0x1 ;  /* 0xffffffffff027424 */ /* 0x000fd800078e00ff */
[----:B------:R-:W-:Y:S05]  /*0b80*/  @P0 BRA `(.L_x_9) ;  /* 0x00000004008c0947 */ /* 0x000fea0003800000 */
[----:B------:R-:W-:Y:S01]  /*0b90*/  I2FP.F32.U32 R2, UR4 ;  /* 0x0000000400027c45 */ /* 0x000fe20008201000 */
[----:B------:R-:W-:Y:S01]  /*0ba0*/  ULDC.64 UR16, c[0x0][0x628] ;  /* 0x00018a0000107ab9 */ /* 0x000fe20000000a00 */
[----:B------:R-:W-:Y:S01]  /*0bb0*/  ULDC UR6, c[0x0][0x150] ;  /* 0x0000540000067ab9 */ /* 0x000fe20000000800 */
[----:B------:R-:W-:Y:S01]  /*0bc0*/  ISETP.NE.U32.AND P0, PT, RZ, UR16, PT ;  /* 0x00000010ff007c0c */ /* 0x000fe2000bf05070 */
[----:B------:R-:W-:Y:S01]  /*0bd0*/  ULDC UR15, c[0x0][0x630] ;  /* 0x00018c00000f7ab9 */ /* 0x000fe20000000800 */
[----:B------:R-:W-:Y:S01]  /*0be0*/  FMUL R2, R2, UR6 ;  /* 0x0000000602027c20 */ /* 0x000fe20008400000 */
[----:B------:R-:W-:Y:S01]  /*0bf0*/  R2UR UR19, R16 ;  /* 0x00000000101372ca */ /* 0x000fe200000e0000 */
[----:B------:R-:W-:Y:S01]  /*0c00*/  ULDC UR21, c[0x0][0x154] ;  /* 0x0000550000157ab9 */ /* 0x000fe20000000800 */
[----:B------:R-:W-:Y:S01]  /*0c10*/  ISETP.NE.AND.EX P0, PT, RZ, UR17, PT, P0 ;  /* 0x00000011ff007c0c */ /* 0x000fe2000bf05300 */
[----:B------:R0:W1:Y:S01]  /*0c20*/  F2I.U32.TRUNC.NTZ R5, R2 ;  /* 0x0000000200057305 */ /* 0x000062000020f000 */
[----:B------:R-:W-:-:S02]  /*0c30*/  R2UR UR20, R17 ;  /* 0x00000000111472ca */ /* 0x000fc400000e0000 */
[----:B------:R-:W-:Y:S02]  /*0c40*/  R2UR UR6, R16 ;  /* 0x00000000100672ca */ /* 0x000fe400000e0000 */
[----:B------:R-:W-:-:S07]  /*0c50*/  R2UR UR7, R17 ;  /* 0x00000000110772ca */ /* 0x000fce00000e0000 */
[----:B0-----:R-:W-:Y:S08]  /*0c60*/  @!P0 BRA `(.L_x_10) ;  /* 0x0000000000308947 */ /* 0x001ff00003800000 */
[----:B------:R-:W-:Y:S01]  /*0c70*/  R2UR UR6, R16 ;  /* 0x00000000100672ca */ /* 0x000fe200000e0000 */
[----:B------:R-:W-:Y:S01]  /*0c80*/  ULDC UR12, c[0x0][0x634] ;  /* 0x00018d00000c7ab9 */ /* 0x000fe20000000800 */
[----:B------:R-:W-:-:S11]  /*0c90*/  R2UR UR14, R17 ;  /* 0x00000000110e72ca */ /* 0x000fd600000e0000 */
[----:B------:R-:W-:-:S04]  /*0ca0*/  UIADD3 UR12, UP1, UR6, UR12, URZ ;  /* 0x0000000c060c7290 */ /* 0x000fc8000ff3e03f */
[----:B------:R-:W-:-:S04]  /*0cb0*/  UIADD3.X UR14, URZ, UR14, URZ, UP1, !UPT ;  /* 0x0000000e3f0e7290 */ /* 0x000fc80008ffe43f */
[----:B------:R-:W-:-:S04]  /*0cc0*/  UIMAD.WIDE.U32 UR6, UR14, UR16, URZ ;  /* 0x000000100e0672a5 */ /* 0x000fc8000f8e003f */
[----:B------:R-:W-:Y:S02]  /*0cd0*/  UIMAD.WIDE.U32 UR10, UP1, UR12, UR17, UR6 ;  /* 0x000000110c0a72a5 */ /* 0x000fe4000f820006 */
[----:B------:R-:W-:Y:S02]  /*0ce0*/  UIMAD.WIDE.U32 UR6, UR12, UR16, URZ ;  /* 0x000000100c0672a5 */ /* 0x000fe4000f8e003f */
[----:B------:R-:W-:Y:S02]  /*0cf0*/  UIADD3.X UR13, URZ, URZ, URZ, UP1, !UPT ;  /* 0x0000003f3f0d7290 */ /* 0x000fe40008ffe43f */
[----:B------:R-:W-:Y:S01]  /*0d00*/  UIADD3 URZ, UP1, UR7, UR10, URZ ;  /* 0x0000000a073f7290 */ /* 0x000fe2000ff3e03f */
[----:B------:R-:W-:-:S03]  /*0d10*/  UMOV UR12, UR11 ;  /* 0x0000000b000c7c82 */ /* 0x000fc60008000000 */
[----:B------:R-:W-:-:S12]  /*0d20*/  UIMAD.WIDE.U32.X UR6, UR14, UR17, UR12, UP1 ;  /* 0x000000110e0672a5 */ /* 0x000fd800088e040c */
.L_x_10:
[----:B------:R-:W-:Y:S01]  /*0d30*/  USHF.R.U64 UR5, UR6, UR15, UR7 ;  /* 0x0000000f06057299 */ /* 0x000fe20008001207 */
[----:B------:R-:W-:Y:S01]  /*0d40*/  I2FP.F32.U32 R2, UR9 ;  /* 0x0000000900027c45 */ /* 0x000fe20008201000 */
[----:B------:R-:W-:Y:S01]  /*0d50*/  USHF.R.U32.HI UR6, URZ, UR15, UR7 ;  /* 0x0000000f3f067299 */ /* 0x000fe20008011607 */
[----:B-1----:R-:W-:Y:S01]  /*0d60*/  R2UR UR14, R5 ;  /* 0x00000000050e72ca */ /* 0x002fe200000e0000 */
[----:B------:R-:W-:Y:S02]  /*0d70*/  UIADD3 UR17, UP1, URZ, -UR5, URZ ;  /* 0x800000053f117290 */ /* 0x000fe4000ff3e03f */
[----:B------:R-:W-:Y:S01]  /*0d80*/  FMUL R2, R2, UR21 ;  /* 0x0000001502027c20 */ /* 0x000fe20008400000 */
[----:B------:R-:W-:Y:S01]  /*0d90*/  ULDC.64 UR10, c[0x0][0x620] ;  /* 0x00018800000a7ab9 */ /* 0x000fe20000000a00 */
[----:B------:R-:W-:Y:S01]  /*0da0*/  UIADD3.X UR6, URZ, ~UR6, URZ, UP1, !UPT ;  /* 0x800000063f067290 */ /* 0x000fe20008ffe43f */
[----:B------:R-:W-:Y:S01]  /*0db0*/  UMOV UR12, UR19 ;  /* 0x00000013000c7c82 */ /* 0x000fe20008000000 */
[----:B------:R-:W-:-:S02]  /*0dc0*/  UMOV UR13, UR20 ;  /* 0x00000014000d7c82 */ /* 0x000fc40008000000 */
[----:B------:R-:W-:Y:S01]  /*0dd0*/  UIMAD UR6, UR6, UR10, URZ ;  /* 0x0000000a060672a4 */ /* 0x000fe2000f8e023f */
[----:B------:R-:W0:Y:S01]  /*0de0*/  F2I.U32.TRUNC.NTZ R2, R2 ;  /* 0x0000000200027305 */ /* 0x000e22000020f000 */
[----:B------:R-:W-:Y:S02]  /*0df0*/  UIMAD.WIDE.U32 UR12, UR17, UR10, UR12 ;  /* 0x0000000a110c72a5 */ /* 0x000fe4000f8e000c */
[----:B------:R-:W-:Y:S01]  /*0e00*/  UIMAD UR17, UR17, UR11, UR6 ;  /* 0x0000000b111172a4 */ /* 0x000fe2000f8e0206 */
[----:B------:R-:W-:Y:S01]  /*0e10*/  ULDC UR24, c[0x0][0x658] ;  /* 0x0001960000187ab9 */ /* 0x000fe20000000800 */
[----:B------:R-:W-:Y:S02]  /*0e20*/  UMOV UR22, 0xffffffff ;  /* 0xffffffff00167882 */ /* 0x000fe40000000000 */
[----:B------:R-:W-:Y:S01]  /*0e30*/  UIADD3 UR17, UR13, UR17, URZ ;  /* 0x000000110d117290 */ /* 0x000fe2000fffe03f */
[----:B------:R-:W-:Y:S01]  /*0e40*/  ULDC UR19, c[0x0][0x618] ;  /* 0x0001860000137ab9 */ /* 0x000fe20000000800 */
[----:B------:R-:W-:Y:S01]  /*0e50*/  ULDC.64 UR6, c[0x0][0x640] ;  /* 0x0001900000067ab9 */ /* 0x000fe20000000a00 */
[----:B------:R-:W-:Y:S01]  /*0e60*/  USHF.L.U32 UR13, UR22, UR24, URZ ;  /* 0x00000018160d7299 */ /* 0x000fe2000800063f */
[----:B------:R-:W-:Y:S01]  /*0e70*/  ISETP.NE.U32.AND P0, PT, RZ, UR6, PT ;  /* 0x00000006ff007c0c */ /* 0x000fe2000bf05070 */
[----:B------:R-:W-:-:S02]  /*0e80*/  USHF.R.U64 UR22, UR12, UR19, UR17 ;  /* 0x000000130c167299 */ /* 0x000fc40008001211 */
[----:B------:R-:W-:Y:S01]  /*0e90*/  USHF.R.U32.HI UR12, URZ, UR19, UR17 ;  /* 0x000000133f0c7299 */ /* 0x000fe20008011611 */
[----:B0-----:R-:W-:Y:S01]  /*0ea0*/  R2UR UR16, R2 ;  /* 0x00000000021072ca */ /* 0x001fe200000e0000 */
[----:B------:R-:W-:Y:S01]  /*0eb0*/  ULDC UR21, c[0x0][0x608] ;  /* 0x0001820000157ab9 */ /* 0x000fe20000000800 */
[----:B------:R-:W-:Y:S01]  /*0ec0*/  ISETP.NE.AND.EX P0, PT, RZ, UR7, PT, P0 ;  /* 0x00000007ff007c0c */ /* 0x000fe2000bf05300 */
[----:B------:R-:W-:Y:S02]  /*0ed0*/  USHF.R.U64 UR26, UR22, UR21, UR12 ;  /* 0x00000015161a7299 */ /* 0x000fe4000800120c */
[----:B------:R-:W-:Y:S01]  /*0ee0*/  USHF.R.U32.HI UR12, URZ, UR21, UR12 ;  /* 0x000000153f0c7299 */ /* 0x000fe2000801160c */
[----:B------:R-:W-:Y:S01]  /*0ef0*/  UMOV UR20, 0x1 ;  /* 0x0000000100147882 */ /* 0x000fe20000000000 */
[----:B------:R-:W-:Y:S02]  /*0f00*/  UIADD3 UR14, -UR14, URZ, URZ ;  /* 0x0000003f0e0e7290 */ /* 0x000fe4000fffe13f */
[----:B------:R-:W-:-:S02]  /*0f10*/  USHF.R.U64 UR27, UR26, UR24, UR12 ;  /* 0x000000181a1b7299 */ /* 0x000fc4000800120c */
[----:B------:R-:W-:Y:S01]  /*0f20*/  USHF.L.U32 UR19, UR20, UR24, URZ ;  /* 0x0000001814137299 */ /* 0x000fe2000800063f */
[----:B------:R-:W-:Y:S01]  /*0f30*/  ULDC UR15, c[0x0][0x144] ;  /* 0x00005100000f7ab9 */ /* 0x000fe20000000800 */
[----:B------:R-:W-:Y:S01]  /*0f40*/  ULDC UR10, c[0x0][0x600] ;  /* 0x00018000000a7ab9 */ /* 0x000fe20000000800 */
[----:B------:R-:W-:Y:S02]  /*0f50*/  ULOP3.LUT UR20, URZ, UR13, URZ, 0x33, !UPT ;  /* 0x0000000d3f147292 */ /* 0x000fe4000f8e333f */
[----:B------:R-:W-:Y:S02]  /*0f60*/  USHF.R.U32.HI UR13, URZ, UR24, UR12 ;  /* 0x000000183f0d7299 */ /* 0x000fe4000801160c */
[----:B------:R-:W-:Y:S02]  /*0f70*/  UIADD3 UR11, UR10, -0x1, URZ ;  /* 0xffffffff0a0b7890 */ /* 0x000fe4000fffe03f */
[----:B------:R-:W-:Y:S02]  /*0f80*/  UIADD3 UR23, -UR16, URZ, URZ ;  /* 0x0000003f10177290 */ /* 0x000fe4000fffe13f */
[----:B------:R-:W-:Y:S01]  /*0f90*/  UIMAD UR4, UR15, UR14, UR4 ;  /* 0x0000000e0f0472a4 */ /* 0x000fe2000f8e0204 */
[----:B------:R-:W-:Y:S01]  /*0fa0*/  ULDC UR28, c[0x0][0x148] ;  /* 0x00005200001c7ab9 */ /* 0x000fe20000000800 */
[----:B------:R-:W-:Y:S01]  /*0fb0*/  ULDC UR24, c[0x0][0x648] ;  /* 0x0001920000187ab9 */ /* 0x000fe20000000800 */
[----:B------:R-:W-:Y:S01]  /*0fc0*/  ULDC UR25, c[0x0][0x638] ;  /* 0x00018e0000197ab9 */ /* 0x000fe20000000800 */
[----:B------:R-:W-:Y:S01]  /*0fd0*/  UMOV UR12, UR27 ;  /* 0x0000001b000c7c82 */ /* 0x000fe20008000000 */
[----:B------:R-:W-:Y:S07]  /*0fe0*/  @!P0 BRA `(.L_x_11) ;  /* 0x0000000000308947 */ /* 0x000fee0003800000 */
[----:B------:R-:W-:Y:S02]  /*0ff0*/  ULDC UR16, c[0x0][0x64c] ;  /* 0x0001930000107ab9 */ /* 0x000fe40000000800 */
        /* <DEDUP_REMOVED lines=8> */
[----:B------:R-:W-:-:S07]  /*1080*/  UIMAD.WIDE.U32.X UR6, UR21, UR7, UR16, UP1 ;  /* 0x00000007150672a5 */ /* 0x000fce00088e0410 */
[----:B------:R-:W-:Y:S01]  /*1090*/  UMOV UR12, UR6 ;  /* 0x00000006000c7c82 */ /* 0x000fe20008000000 */
[----:B------:R-:W-:-:S05]  /*10a0*/  UMOV UR13, UR7 ;  /* 0x00000007000d7c82 */ /* 0x000fca0008000000 */
.L_x_11:
[----:B------:R-:W-:Y:S01]  /*10b0*/  UISETP.NE.AND UP1, UPT, UR40, URZ, UPT ;  /* 0x0000003f2800728c */ /* 0x000fe2000bf25270 */
[----:B------:R-:W-:Y:S01]  /*10c0*/  IMAD.MOV.U32 R5, RZ, RZ, 0x1 ;  /* 0x00000001ff057424 */ /* 0x000fe200078e00ff */
[----:B------:R-:W-:Y:S01]  /*10d0*/  USHF.R.U64 UR6, UR12, UR24, UR13 ;  /* 0x000000180c067299 */ /* 0x000fe2000800120d */
[----:B------:R-:W-:Y:S01]  /*10e0*/  IMAD.U32 R19, RZ, RZ, UR5 ;  /* 0x00000005ff137e24 */ /* 0x000fe2000f8e00ff */
[----:B------:R-:W-:Y:S02]  /*10f0*/  ULOP3.LUT UR20, UR26, UR20, URZ, 0xc0, !UPT ;  /* 0x000000141a147292 */ /* 0x000fe4000f8ec03f */
[----:B------:R-:W-:Y:S02]  /*1100*/  UIADD3 UR7, -UR6, URZ, URZ ;  /* 0x0000003f06077290 */ /* 0x000fe4000fffe13f */
[----:B------:R-:W-:Y:S02]  /*1110*/  UIMAD UR19, UR19, UR6, UR20 ;  /* 0x00000006131372a4 */ /* 0x000fe4000f8e0214 */
[----:B------:R-:W-:-:S02]  /*1120*/  ULOP3.LUT UR11, UR22, UR11, URZ, 0xc0, !UPT ;  /* 0x0000000b160b7292 */ /* 0x000fc4000f8ec03f */
[----:B------:R-:W-:Y:S02]  /*1130*/  @UP1 UIMAD UR4, UR28, UR23, UR9 ;  /* 0x000000171c0412a4 */ /* 0x000fe4000f8e0209 */
[----:B------:R-:W-:-:S03]  /*1140*/  UIMAD UR6, UR7, UR25, UR27 ;  /* 0x00000019070672a4 */ /* 0x000fc6000f8e021b */
[----:B------:R-:W-:Y:S01]  /*1150*/  ULDC UR7, c[0x0][0x610] ;  /* 0x0001840000077ab9 */ /* 0x000fe20000000800 */
[----:B------:R-:W-:Y:S02]  /*1160*/  UIMAD UR6, UR6, UR10, UR11 ;  /* 0x0000000a060672a4 */ /* 0x000fe4000f8e020b */
[----:B------:R-:W-:-:S04]  /*1170*/  UIMAD UR4, UR19, UR7, UR4 ;  /* 0x00000007130472a4 */ /* 0x000fc8000f8e0204 */
[----:B------:R-:W-:Y:S02]  /*1180*/  USEL UR7, UR6, UR4, !UP1 ;  /* 0x0000000406077287 */ /* 0x000fe4000c800000 */
[----:B------:R-:W-:-:S04]  /*1190*/  USEL UR4, UR4, UR6, !UP1 ;  /* 0x0000000604047287 */ /* 0x000fc8000c800000 */
[----:B------:R-:W-:Y:S02]  /*11a0*/  IMAD.U32 R2, RZ, RZ, UR7 ;  /* 0x00000007ff027e24 */ /* 0x000fe4000f8e00ff */
[----:B------:R-:W-:-:S07]  /*11b0*/  IMAD.U32 R18, RZ, RZ, UR4 ;  /* 0x00000004ff127e24 */ /* 0x000fce000f8e00ff */
.L_x_9:
[----:B------:R-:W-:Y:S02]  /*11c0*/  ULDC UR4, c[0x0][0x28c] ;  /* 0x0000a30000047ab9 */ /* 0x000fe40000000800 */
[----:B------:R-:W-:-:S04]  /*11d0*/  UIADD3 UR4, UR4, 0x3f, URZ ;  /* 0x0000003f04047890 */ /* 0x000fc8000fffe03f */
[----:B------:R-:W-:-:S04]  /*11e0*/  USHF.R.S32.HI UR5, URZ, 0x1f, UR4 ;  /* 0x0000001f3f057899 */ /* 0x000fc80008011404 */
[----:B------:R-:W-:-:S04]  /*11f0*/  ULEA.HI UR5, UR5, UR4, URZ, 0x6 ;  /* 0x0000000405057291 */ /* 0x000fc8000f8f303f */
[----:B------:R-:W-:Y:S01]  /*1200*/  USHF.R.S32.HI UR37, URZ, 0x6, UR5 ;  /* 0x000000063f257899 */ /* 0x000fe20008011405 */
[----:B------:R-:W-:Y:S11]  /*1210*/  @!P1 BRA `(.L_x_12) ;  /* 0x0000009400cc9947 */ /* 0x000ff60003800000 */
[----:B------:R-:W-:-:S06]  /*1220*/  UISETP.GT.U32.AND UP1, UPT, UR18, 0x1, UPT ;  /* 0x000000011200788c */ /* 0x000fcc000bf24070 */
[----:B------:R-:W-:-:S13]  /*1230*/  PLOP3.LUT P0, PT, PT, PT, UP1, 0x80, 0x0 ;  /* 0x000000000000781c */ /* 0x000fda0003f0f018 */
[----:B------:R-:W-:Y:S05]  /*1240*/  @P0 EXIT ;  /* 0x000000000000094d */ /* 0x000fea0003800000 */
.L_x_13:
[----:B------:R-:W-:-:S08]  /*1250*/  NOP ;  /* 0x0000000000007918 */ /* 0x000fd00000000000 */
[----:B------:R-:W0:Y:S02]  /*1260*/  USETMAXREG.TRY_ALLOC.CTAPOOL UP1, 0xe8 ;  /* 0x000000e8000079c8 */ /* 0x000e240008020600 */
[----:B0-----:R-:W-:-:S13]  /*1270*/  PLOP3.LUT P0, PT, PT, PT, UP1, 0x80, 0x0 ;  /* 0x000000000000781c */ /* 0x001fda0003f0f018 */
[----:B------:R-:W-:Y:S05]  /*1280*/  @!P0 BRA `(.L_x_13) ;  /* 0xfffffffc00f08947 */ /* 0x000fea000383ffff */
[----:B------:R-:W-:-:S13]  /*1290*/  LOP3.LUT P0, RZ, R5, 0xff, RZ, 0xc0, !PT ;  /* 0x000000ff05ff7812 */ /* 0x000fda000780c0ff */
[----:B------:R-:W-:Y:S05]  /*12a0*/  @!P0 EXIT ;  /* 0x000000000000894d */ /* 0x000fea0003800000 */
[----:B------:R-:W0:Y:S01]  /*12b0*/  S2UR UR5, SR_CgaCtaId ;  /* 0x00000000000579c3 */ /* 0x000e220000008800 */
[----:B------:R-:W-:Y:S01]  /*12c0*/  VIADD R6, R0, 0xffffffff ;  /* 0xffffffff00067836 */ /* 0x000fe20000000000 */
[----:B------:R-:W-:Y:S01]  /*12d0*/  SHF.R.S32.HI R4, RZ, 0x1f, R3 ;  /* 0x0000001fff047819 */ /* 0x000fe20000011403 */
[----:B------:R-:W-:Y:S01]  /*12e0*/  UMOV UR44, 0x400 ;  /* 0x00000400002c7882 */ /* 0x000fe20000000000 */
[----:B------:R-:W-:Y:S02]  /*12f0*/  USHF.R.U32.HI UR4, URZ, 0x2, UR37 ;  /* 0x000000023f047899 */ /* 0x000fe40008011625 */
[----:B------:R-:W-:Y:S01]  /*1300*/  R2UR UR46, R6 ;  /* 0x00000000062e72ca */ /* 0x000fe200000e0000 */
[----:B------:R-:W-:Y:S01]  /*1310*/  ULOP3.LUT UR45, UR37, 0x3, URZ, 0xc0, !UPT ;  /* 0x00000003252d7892 */ /* 0x000fe2000f8ec03f */
[CC--:B------:R-:W-:Y:S01]  /*1320*/  LEA.HI R0, R4.reuse, R3.reuse, RZ, 0x2 ;  /* 0x0000000304007211 */ /* 0x0c0fe200078f10ff */
[----:B------:R-:W-:Y:S01]  /*1330*/  UISETP.LT.AND UP1, UPT, UR37, 0x1, UPT ;  /* 0x000000012500788c */ /* 0x000fe2000bf21270 */
[----:B------:R-:W-:Y:S01]  /*1340*/  LEA.HI R4, R4, R3, RZ, 0x5 ;  /* 0x0000000304047211 */ /* 0x000fe200078f28ff */
[----:B------:R-:W-:Y:S01]  /*1350*/  ULOP3.LUT UR4, UR4, 0x1, URZ, 0xc0, !UPT ;  /* 0x0000000104047892 */ /* 0x000fe2000f8ec03f */
[--C-:B------:R-:W-:Y:S01]  /*1360*/  SHF.R.S32.HI R152, RZ, 0x2, R0.reuse ;  /* 0x00000002ff987819 */ /* 0x100fe20000011400 */
[----:B------:R-:W-:Y:S01]  /*1370*/  ULDC UR6, c[0x0][0x284] ;  /* 0x0000a10000067ab9 */ /* 0x000fe20000000800 */
[----:B------:R-:W-:Y:S01]  /*1380*/  SHF.R.S32.HI R5, RZ, 0x1f, R0 ;  /* 0x0000001fff057819 */ /* 0x000fe20000011400 */
[----:B------:R-:W-:Y:S01]  /*1390*/  USEL UR45, UR45, URZ, !UP0 ;  /* 0x0000003f2d2d7287 */ /* 0x000fe2000c000000 */
[----:B------:R-:W-:Y:S01]  /*13a0*/  LOP3.LUT R154, R0, 0xfffffffc, RZ, 0xc0, !PT ;  /* 0xfffffffc009a7812 */ /* 0x000fe200078ec0ff */
[----:B------:R-:W-:Y:S01]  /*13b0*/  USEL UR48, UR37, 0x1, UP1 ;  /* 0x0000000125307887 */ /* 0x000fe20008800000 */
[----:B------:R-:W-:Y:S01]  /*13c0*/  LEA.HI R5, R5, R152, RZ, 0x3 ;  /* 0x0000009805057211 */ /* 0x000fe200078f18ff */
[----:B------:R-:W-:Y:S01]  /*13d0*/  USHF.L.U32 UR46, UR46, 0x3, URZ ;  /* 0x000000032e2e7899 */ /* 0x000fe2000800063f */
[----:B------:R-:W-:Y:S01]  /*13e0*/  ISETP.NE.AND P0, PT, R6, RZ, PT ;  /* 0x000000ff0600720c */ /* 0x000fe20003f05270 */
[----:B------:R-:W-:Y:S01]  /*13f0*/  UISETP.EQ.U32.AND UP0, UPT, UR4, 0x1, !UP0 ;  /* 0x000000010400788c */ /* 0x000fe2000c702070 */
[----:B------:R-:W-:Y:S01]  /*1400*/  LOP3.LUT R5, R5, 0xfffffff8, RZ, 0xc0, !PT ;  /* 0xfffffff805057812 */ /* 0x000fe200078ec0ff */
[----:B------:R-:W-:Y:S01]  /*1410*/  IMAD.IADD R154, R3, 0x1, -R154 ;  /* 0x00000001039a7824 */ /* 0x000fe200078e0a9a */
[----:B0-----:R-:W-:Y:S01]  /*1420*/  ULEA UR44, UR5, UR44, 0x18 ;  /* 0x0000002c052c7291 */ /* 0x001fe2000f8ec03f */
[----:B------:R-:W-:Y:S01]  /*1430*/  IMAD.U32 R156, RZ, RZ, UR46 ;  /* 0x0000002eff9c7e24 */ /* 0x000fe2000f8e00ff */
[----:B------:R-:W-:Y:S01]  /*1440*/  SEL R166, RZ, 0x1, P0 ;  /* 0x00000001ffa67807 */ /* 0x000fe20000000000 */
[----:B------:R-:W-:Y:S01]  /*1450*/  IMAD.IADD R152, R152, 0x1, -R5 ;  /* 0x0000000198987824 */ /* 0x000fe200078e0a05 */
[----:B------:R-:W-:Y:S01]  /*1460*/  UIADD3 UR47, UR44, 0x50, URZ ;  /* 0x000000502c2f7890 */ /* 0x000fe2000fffe03f */
[----:B------:R-:W-:Y:S01]  /*1470*/  SHF.R.S32.HI R5, RZ, 0x5, R4 ;  /* 0x00000005ff057819 */ /* 0x000fe20000011404 */
[----:B------:R-:W-:Y:S01]  /*1480*/  ULOP3.LUT UR36, UR42, 0x1, URZ, 0xfc, !UPT ;  /* 0x000000012a247892 */ /* 0x000fe2000f8efc3f */
[C---:B------:R-:W-:Y:S01]  /*1490*/  LOP3.LUT R158, R156.reuse, 0x8, RZ, 0xc0, !PT ;  /* 0x000000089c9e7812 */ /* 0x040fe200078ec0ff */
[----:B------:R-:W-:Y:S01]  /*14a0*/  USHF.L.U32 UR43, UR37, 0x1, URZ ;  /* 0x00000001252b7899 */ /* 0x000fe2000800063f */
[--C-:B------:R-:W-:Y:S01]  /*14b0*/  SHF.R.S32.HI R153, RZ, 0x1f, R152.reuse ;  /* 0x0000001fff997819 */ /* 0x100fe20000011498 */
[C-C-:B------:R-:W-:Y:S01]  /*14c0*/  IMAD R159, R5.reuse, -0x10, -R152.reuse ;  /* 0xfffffff0059f7824 */ /* 0x140fe200078e0a98 */
[----:B------:R-:W-:Y:S01]  /*14d0*/  LOP3.LUT R156, R156, 0x8, RZ, 0xc, !PT ;  /* 0x000000089c9c7812 */ /* 0x000fe200078e0cff */
[----:B------:R-:W-:Y:S01]  /*14e0*/  IMAD.U32 R155, RZ, RZ, UR47 ;  /* 0x0000002fff9b7e24 */ /* 0x000fe2000f8e00ff */
[----:B------:R-:W-:Y:S01]  /*14f0*/  LOP3.LUT R158, R158, 0x18, RZ, 0x3c, !PT ;  /* 0x000000189e9e7812 */ /* 0x000fe200078e3cff */
[----:B------:R-:W-:Y:S01]  /*1500*/  IMAD.WIDE R152, R5, 0x10, R152 ;  /* 0x0000001005987825 */ /* 0x000fe200078e0298 */
[----:B------:R-:W-:-:S02]  /*1510*/  UIADD3 UR48, -UR48, UR37, URZ ;  /* 0x0000002530307290 */ /* 0x000fc4000fffe13f */
[----:B------:R-:W-:Y:S01]  /*1520*/  USEL UR49, URZ, 0x1, !UP0 ;  /* 0x000000013f317887 */ /* 0x000fe2000c000000 */
[----:B------:R-:W-:Y:S02]  /*1530*/  VIADD R157, R155, UR46 ;  /* 0x0000002e9b9d7c36 */ /* 0x000fe40008000000 */
[----:B------:R-:W-:-:S09]  /*1540*/  VIADD R159, R159, UR6 ;  /* 0x000000069f9f7c36 */ /* 0x000fd20008000000 */
.L_x_289:
[----:B------:R-:W-:Y:S01]  /*1550*/  SHF.L.U32 R0, R166, 0x1f, RZ ;  /* 0x0000001fa6007819 */ /* 0x000fe200000006ff */
[----:B------:R-:W-:Y:S02]  /*1560*/  ULDC UR4, c[0x0][0x28c] ;  /* 0x0000a30000047ab9 */ /* 0x000fe40000000800 */
[----:B------:R-:W-:Y:S01]  /*1570*/  ISETP.LT.AND P1, PT, RZ, UR4, PT ;  /* 0x00000004ff007c0c */ /* 0x000fe2000bf21270 */
[----:B------:R-:W0:Y:S02]  /*1580*/  SYNCS.PHASECHK.TRANS64.TRYWAIT P0, [R155+UR46], R0 ;  /* 0x000000009b0075a7 */ /* 0x000e24000800016e */
[----:B0-234-:R-:W-:Y:S10]  /*1590*/  @!P0 BRA `(.L_x_14) ;  /* 0x000000a400108947 */ /* 0x01dff40003800000 */
.L_x_311:
[----:B------:R-:W-:Y:S05]  /*15a0*/  @P1 BRA `(.L_x_15) ;  /* 0x0000000000401947 */ /* 0x000fea0003800000 */
[----:B0-----:R-:W-:Y:S01]  /*15b0*/  MOV R0, 0x0 ;  /* 0x0000000000007802 */ /* 0x001fe20000000f00 */
[----:B------:R-:W-:Y:S01]  /*15c0*/  ULDC.64 UR4, c[0x4][0x68] ;  /* 0x01001a0000047ab9 */ /* 0x000fe20000000a00 */
[----:B------:R-:W-:Y:S01]  /*15d0*/  ULDC.64 UR6, c[0x4][0x8] ;  /* 0x0100020000067ab9 */ /* 0x000fe20000000a00 */
[----:B------:R-:W-:Y:S01]  /*15e0*/  IMAD.U32 R4, RZ, RZ, UR4 ;  /* 0x00000004ff047e24 */ /* 0x000fe2000f8e00ff */
[----:B------:R0:W1:Y:S01]  /*15f0*/  LDC.64 R14, c[0x4][R0] ;  /* 0x01000000000e7b82 */ /* 0x0000620000000a00 */
[----:B------:R-:W-:Y:S01]  /*1600*/  IMAD.U32 R5, RZ, RZ, UR5 ;  /* 0x00000005ff057e24 */ /* 0x000fe2000f8e00ff */
[----:B------:R-:W-:Y:S01]  /*1610*/  ULDC.64 UR4, c[0x4][0x70] ;  /* 0x01001c0000047ab9 */ /* 0x000fe20000000a00 */
[----:B------:R-:W-:Y:S02]  /*1620*/  IMAD.U32 R10, RZ, RZ, UR6 ;  /* 0x00000006ff0a7e24 */ /* 0x000fe4000f8e00ff */
[----:B------:R-:W-:Y:S02]  /*1630*/  IMAD.U32 R6, RZ, RZ, UR4 ;  /* 0x00000004ff067e24 */ /* 0x000fe4000f8e00ff */
[----:B------:R-:W-:-:S02]  /*1640*/  IMAD.U32 R7, RZ, RZ, UR5 ;  /* 0x00000005ff077e24 */ /* 0x000fc4000f8e00ff */
[----:B------:R-:W-:Y:S02]  /*1650*/  IMAD.U32 R11, RZ, RZ, UR7 ;  /* 0x00000007ff0b7e24 */ /* 0x000fe4000f8e00ff */
[----:B------:R-:W-:Y:S02]  /*1660*/  IMAD.MOV.U32 R8, RZ, RZ, 0x1e1 ;  /* 0x000001e1ff087424 */ /* 0x000fe400078e00ff */
[----:B------:R-:W-:Y:S02]  /*1670*/  IMAD.MOV.U32 R12, RZ, RZ, 0x1 ;  /* 0x00000001ff0c7424 */ /* 0x000fe400078e00ff */
[----:B0-----:R-:W-:-:S07]  /*1680*/  IMAD.MOV.U32 R13, RZ, RZ, RZ ;  /* 0x000000ffff0d7224 */ /* 0x001fce00078e00ff */
[----:B------:R-:W-:-:S07]  /*1690*/  LEPC R20, `(.L_x_15) ;  /* 0x000000001014794e */ /* 0x000fce0000000000 */
[----:B-1---5:R-:W-:Y:S05]  /*16a0*/  CALL.ABS.NOINC R14 ;  /* 0x000000000e007343 */ /* 0x022fea0003c00000 */
.L_x_15:
[----:B0-----:R-:W-:-:S05]  /*16b0*/  IMAD.U32 R0, RZ, RZ, UR36 ;  /* 0x00000024ff007e24 */ /* 0x001fca000f8e00ff */
[----:B------:R-:W-:-:S13]  /*16c0*/  ISETP.NE.AND P0, PT, R0, 0x3, PT ;  /* 0x000000030000780c */ /* 0x000fda0003f05270 */
[----:B------:R-:W-:Y:S05]  /*16d0*/  @!P0 BRA `(.L_x_16) ;  /* 0x0000000000048947 */ /* 0x000fea0003800000 */
[----:B------:R-:W-:Y:S01]  /*16e0*/  BPT.TRAP 0x1 ;  /* 0x000000040000795c */ /* 0x000fe20000300000 */
.L_x_16:
[----:B------:R-:W-:Y:S02]  /*16f0*/  IMAD.U32 R3, RZ, RZ, UR45 ;  /* 0x0000002dff037e24 */ /* 0x000fe4000f8e00ff */
[----:B------:R-:W-:-:S03]  /*1700*/  IMAD.U32 R0, RZ, RZ, UR49 ;  /* 0x00000031ff007e24 */ /* 0x000fc6000f8e00ff */
[----:B------:R-:W-:Y:S02]  /*1710*/  LEA R3, R3, UR44, 0x3 ;  /* 0x0000002c03037c11 */ /* 0x000fe4000f8e18ff */
[----:B------:R-:W-:-:S04]  /*1720*/  SHF.L.U32 R0, R0, 0x1f, RZ ;  /* 0x0000001f00007819 */ /* 0x000fc800000006ff */
[----:B------:R0:W1:Y:S01]  /*1730*/  SYNCS.PHASECHK.TRANS64.TRYWAIT P1, [R3+URZ], R0 ;  /* 0x00000000030075a7 */ /* 0x000062000802017f */
[----:B------:R-:W-:Y:S05]  /*1740*/  @!P0 BRA `(.L_x_17) ;  /* 0x0000000000048947 */ /* 0x000fea0003800000 */
[----:B------:R-:W-:Y:S01]  /*1750*/  BPT.TRAP 0x1 ;  /* 0x000000040000795c */ /* 0x000fe20000300000 */
.L_x_17:
[----:B------:R-:W-:-:S05]  /*1760*/  IMAD.U32 R4, RZ, RZ, UR48 ;  /* 0x00000030ff047e24 */ /* 0x000fca000f8e00ff */
[----:B------:R-:W-:Y:S01]  /*1770*/  ISETP.GE.AND P2, PT, R4, 0x1, PT ;  /* 0x000000010400780c */ /* 0x000fe20003f46270 */
[----:B-1----:R-:W-:-:S12]  /*1780*/  @P1 BRA `(.L_x_18) ;  /* 0x0000000000081947 */ /* 0x002fd80003800000 */
[----:B------:R-:W1:Y:S02]  /*1790*/  SYNCS.PHASECHK.TRANS64.TRYWAIT P1, [R3+URZ], R0 ;  /* 0x00000000030075a7 */ /* 0x000e64000802017f */
[----:B-1----:R-:W-:Y:S05]  /*17a0*/  @!P1 BRA `(.L_x_19) ;  /* 0x000000a000a09947 */ /* 0x002fea0003800000 */
.L_x_18:
[----:B------:R-:W-:Y:S05]  /*17b0*/  WARPSYNC.ALL ;  /* 0x0000000000007948 */ /* 0x000fea0003800000 */
[----:B------:R-:W-:Y:S01]  /*17c0*/  UIADD3 UR4, UR44, 0x180, URZ ;  /* 0x000001802c047890 */ /* 0x000fe2000fffe03f */
[----:B------:R-:W-:Y:S01]  /*17d0*/  WARPGROUP.ARRIVE ;  /* 0x00000000000079c5 */ /* 0x000fe20000000000 */
[----:B------:R-:W-:Y:S02]  /*17e0*/  UIADD3 UR5, UR44, 0x10180, URZ ;  /* 0x000101802c057890 */ /* 0x000fe4000fffe03f */
[----:B------:R-:W-:Y:S02]  /*17f0*/  USHF.R.U32.HI UR4, URZ, 0x4, UR4 ;  /* 0x000000043f047899 */ /* 0x000fe40008011604 */
[----:B------:R-:W-:-:S02]  /*1800*/  USHF.R.U32.HI UR5, URZ, 0x4, UR5 ;  /* 0x000000043f057899 */ /* 0x000fc40008011605 */
[----:B------:R-:W-:Y:S02]  /*1810*/  ULOP3.LUT UR4, UR4, 0x3fff, URZ, 0xc0, !UPT ;  /* 0x00003fff04047892 */ /* 0x000fe4000f8ec03f */
[----:B------:R-:W-:Y:S02]  /*1820*/  ULOP3.LUT UR5, UR5, 0x3fff, URZ, 0xc0, !UPT ;  /* 0x00003fff05057892 */ /* 0x000fe4000f8ec03f */
[----:B------:R-:W-:Y:S02]  /*1830*/  ULOP3.LUT UR8, UR4, 0x10000, URZ, 0xfc, !UPT ;  /* 0x0001000004087892 */ /* 0x000fe4000f8efc3f */
[----:B------:R-:W-:Y:S02]  /*1840*/  ULOP3.LUT UR9, UR5, 0x10000, URZ, 0xfc, !UPT ;  /* 0x0001000005097892 */ /* 0x000fe4000f8efc3f */
[----:B------:R-:W-:Y:S02]  /*1850*/  ULEA UR11, UR45, UR8, 0xa ;  /* 0x000000082d0b7291 */ /* 0x000fe4000f8e503f */
[----:B------:R-:W-:Y:S01]  /*1860*/  ULEA UR10, UR45, UR9, 0xc ;  /* 0x000000092d0a7291 */ /* 0x000fe2000f8e603f */
[----:B------:R-:W-:Y:S01]  /*1870*/  UMOV UR5, 0x40000040 ;  /* 0x4000004000057882 */ /* 0x000fe20000000000 */
[----:B------:R-:W-:-:S03]  /*1880*/  UMOV UR7, 0x40000040 ;  /* 0x4000004000077882 */ /* 0x000fc60000000000 */
[----:B------:R-:W-:Y:S02]  /*1890*/  UMOV UR4, UR11 ;  /* 0x0000000b00047c82 */ /* 0x000fe40008000000 */
[----:B------:R-:W-:Y:S02]  /*18a0*/  UMOV UR6, UR10 ;  /* 0x0000000a00067c82 */ /* 0x000fe40008000000 */
[----:B------:R-:W-:Y:S01]  /*18b0*/  HGMMA.64x256x8.F32.TF32 R24, gdesc[UR4], RZ, !UPT, gsb0 ;  /* 0x07e00000041879f0 */ /* 0x000fe2000c0028ff */
[----:B------:R-:W-:Y:S02]  /*18c0*/  UIADD3 UR4, UR11, 0x2, URZ ;  /* 0x000000020b047890 */ /* 0x000fe4000fffe03f */
[----:B------:R-:W-:Y:S01]  /*18d0*/  UIADD3 UR6, UR10, 0x2, URZ ;  /* 0x000000020a067890 */ /* 0x000fe2000fffe03f */
[----:B------:R-:W-:Y:S01]  /*18e0*/  UMOV UR5, 0x40000040 ;  /* 0x4000004000057882 */ /* 0x000fe20000000000 */
[----:B------:R-:W-:Y:S01]  /*18f0*/  UMOV UR7, 0x40000040 ;  /* 0x4000004000077882 */ /* 0x000fe20000000000 */
[----:B------:R-:W-:-:S02]  /*1900*/  WARPGROUP.DEPBAR.LE gsb0, 0x0 ;  /* 0x00008000000079c5 */ /* 0x000fc40000010000 */
[----:B------:R-:W-:-:S15]  /*1910*/  WARPGROUP.ARRIVE ;  /* 0x00000000000079c5 */ /* 0x000fde0000000000 */
[----:B------:R-:W-:-:S05]  /*1920*/  NOP ;  /* 0x0000000000007918 */ /* 0x000fca0000000000 */
[----:B------:R-:W-:Y:S01]  /*1930*/  HGMMA.64x256x8.F32.TF32 R24, gdesc[UR4], R24, gsb0 ;  /* 0x07e00000041879f0 */ /* 0x000fe20008002818 */
[----:B------:R-:W-:Y:S02]  /*1940*/  UIADD3 UR4, UR11, 0x4, URZ ;  /* 0x000000040b047890 */ /* 0x000fe4000fffe03f */
[----:B------:R-:W-:Y:S01]  /*1950*/  UIADD3 UR6, UR10, 0x4, URZ ;  /* 0x000000040a067890 */ /* 0x000fe2000fffe03f */
[----:B------:R-:W-:Y:S01]  /*1960*/  UMOV UR5, 0x40000040 ;  /* 0x4000004000057882 */ /* 0x000fe20000000000 */
[----:B------:R-:W-:Y:S01]  /*1970*/  UMOV UR7, 0x40000040 ;  /* 0x4000004000077882 */ /* 0x000fe20000000000 */
[----:B------:R-:W-:Y:S02]  /*1980*/  WARPGROUP.DEPBAR.LE gsb0, 0x0 ;  /* 0x00008000000079c5 */ /* 0x000fe40000010000 */
        /* <DEDUP_REMOVED lines=42> */
[----:B------:R-:W-:Y:S03]  /*1c30*/  HGMMA.64x256x8.F32.TF32 R24, gdesc[UR4], R24, gsb0 ;  /* 0x07e00000041879f0 */ /* 0x000fe60008002818 */
[----:B------:R-:W-:Y:S02]  /*1c40*/  WARPGROUP.DEPBAR.LE gsb0, 0x0 ;  /* 0x00008000000079c5 */ /* 0x000fe40000010000 */
[----:B------:R-:W-:Y:S05]  /*1c50*/  @!P2 BRA `(.L_x_20) ;  /* 0x0000000400a0a947 */ /* 0x000fea0003800000 */
[----:B------:R-:W-:Y:S01]  /*1c60*/  UIADD3 UR10, UR45, 0x1, URZ ;  /* 0x000000012d0a7890 */ /* 0x000fe2000fffe03f */
[----:B01----:R-:W-:Y:S01]  /*1c70*/  IMAD.U32 R0, RZ, RZ, UR48 ;  /* 0x00000030ff007e24 */ /* 0x003fe2000f8e00ff */
[----:B------:R-:W-:Y:S02]  /*1c80*/  UMOV UR11, UR45 ;  /* 0x0000002d000b7c82 */ /* 0x000fe40008000000 */
[----:B------:R-:W-:-:S04]  /*1c90*/  UISETP.NE.AND UP0, UPT, UR10, 0x4, UPT ;  /* 0x000000040a00788c */ /* 0x000fc8000bf05270 */
[----:B------:R-:W-:Y:S02]  /*1ca0*/  USEL UR4, URZ, 0x1, UP0 ;  /* 0x000000013f047887 */ /* 0x000fe40008000000 */
[----:B------:R-:W-:Y:S02]  /*1cb0*/  USEL UR10, UR10, URZ, UP0 ;  /* 0x0000003f0a0a7287 */ /* 0x000fe40008000000 */
[----:B------:R-:W-:-:S06]  /*1cc0*/  ULOP3.LUT UR4, UR49, UR4, URZ, 0x3c, !UPT ;  /* 0x0000000431047292 */ /* 0x000fcc000f8e3c3f */
[----:B------:R-:W-:-:S07]  /*1cd0*/  IMAD.U32 R5, RZ, RZ, UR4 ;  /* 0x00000004ff057e24 */ /* 0x000fce000f8e00ff */
.L_x_27:
[----:B01----:R-:W-:Y:S05]  /*1ce0*/  @!P0 BRA `(.L_x_21) ;  /* 0x0000000000048947 */ /* 0x003fea0003800000 */
[----:B------:R-:W-:Y:S01]  /*1cf0*/  BPT.TRAP 0x1 ;  /* 0x000000040000795c */ /* 0x000fe20000300000 */
.L_x_21:
[----:B------:R-:W-:Y:S01]  /*1d00*/  ULEA UR4, UR10, UR44, 0x3 ;  /* 0x0000002c0a047291 */ /* 0x000fe2000f8e183f */
[----:B------:R-:W-:-:S08]  /*1d10*/  SHF.L.U32 R3, R5, 0x1f, RZ ;  /* 0x0000001f05037819 */ /* 0x000fd000000006ff */
[----:B------:R0:W1:Y:S01]  /*1d20*/  SYNCS.PHASECHK.TRANS64.TRYWAIT P1, [UR4], R3 ;  /* 0x00000003ff0075a7 */ /* 0x0000620008020144 */
[----:B------:R-:W-:Y:S05]  /*1d30*/  @!P0 BRA `(.L_x_22) ;  /* 0x0000000000048947 */ /* 0x000fea0003800000 */
[----:B------:R-:W-:Y:S01]  /*1d40*/  BPT.TRAP 0x1 ;  /* 0x000000040000795c */ /* 0x000fe20000300000 */
.L_x_22:
[----:B-1----:R-:W-:Y:S05]  /*1d50*/  @P1 BRA `(.L_x_23) ;  /* 0x0000000000081947 */ /* 0x002fea0003800000 */
[----:B------:R-:W1:Y:S02]  /*1d60*/  SYNCS.PHASECHK.TRANS64.TRYWAIT P1, [UR4], R3 ;  /* 0x00000003ff0075a7 */ /* 0x000e640008020144 */
[----:B-1----:R-:W-:Y:S05]  /*1d70*/  @!P1 BRA `(.L_x_24) ;  /* 0x0000009c00409947 */ /* 0x002fea0003800000 */
.L_x_23:
[----:B------:R-:W-:Y:S01]  /*1d80*/  ULEA UR13, UR10, UR8, 0xa ;  /* 0x000000080a0d7291 */ /* 0x000fe2000f8e503f */
[----:B------:R-:W-:Y:S01]  /*1d90*/  WARPGROUP.ARRIVE ;  /* 0x00000000000079c5 */ /* 0x000fe20000000000 */
[----:B------:R-:W-:Y:S01]  /*1da0*/  ULEA UR12, UR10, UR9, 0xc ;  /* 0x000000090a0c7291 */ /* 0x000fe2000f8e603f */
[----:B------:R-:W-:Y:S01]  /*1db0*/  UMOV UR5, 0x40000040 ;  /* 0x4000004000057882 */ /* 0x000fe20000000000 */
[----:B------:R-:W-:-:S03]  /*1dc0*/  UMOV UR7, 0x40000040 ;  /* 0x4000004000077882 */ /* 0x000fc60000000000 */
[----:B------:R-:W-:Y:S02]  /*1dd0*/  UMOV UR4, UR13 ;  /* 0x0000000d00047c82 */ /* 0x000fe40008000000 */
[----:B------:R-:W-:Y:S02]  /*1de0*/  UMOV UR6, UR12 ;  /* 0x0000000c00067c82 */ /* 0x000fe40008000000 */
[----:B------:R-:W-:Y:S01]  /*1df0*/  HGMMA.64x256x8.F32.TF32 R24, gdesc[UR4], R24, gsb0 ;  /* 0x07e00000041879f0 */ /* 0x000fe20008002818 */
        /* <DEDUP_REMOVED lines=58> */
[----:B------:R-:W-:Y:S01]  /*21a0*/  BPT.TRAP 0x1 ;  /* 0x000000040000795c */ /* 0x000fe20000300000 */
.L_x_25:
[----:B------:R-:W-:Y:S02]  /*21b0*/  UISETP.GT.U32.AND UP0, UPT, UR42, 0x1, UPT ;  /* 0x000000012a00788c */ /* 0x000fe4000bf04070 */
[----:B------:R-:W-:-:S04]  /*21c0*/  ULEA UR4, UR11, UR44, 0x3 ;  /* 0x0000002c0b047291 */ /* 0x000fc8000f8e183f */
[----:B------:R-:W-:Y:S01]  /*21d0*/  UIADD3 UR4, UR4, 0x20, URZ ;  /* 0x0000002004047890 */ /* 0x000fe2000fffe03f */
[----:B------:R-:W-:-:S03]  /*21e0*/  PLOP3.LUT P1, PT, PT, PT, UP0, 0x80, 0x0 ;  /* 0x000000000000781c */ /* 0x000fc60003f2f008 */
[----:B------:R-:W-:-:S09]  /*21f0*/  UPRMT UR4, URZ, 0x654, UR4 ;  /* 0x000006543f047896 */ /* 0x000fd20008000004 */
[----:B------:R-:W-:Y:S01]  /*2200*/  SYNCS.ARRIVE.TRANS64.RED.A1T0 RZ, [UR4], RZ ;  /* 0x000000ffffff79a7 */ /* 0x000fe20008100404 */
[----:B------:R-:W-:Y:S05]  /*2210*/  @P1 BRA `(.L_x_26) ;  /* 0x0000000000041947 */ /* 0x000fea0003800000 */
[----:B------:R-:W-:Y:S01]  /*2220*/  BPT.TRAP 0x1 ;  /* 0x000000040000795c */ /* 0x000fe20000300000 */
.L_x_26:
[----:B------:R-:W-:Y:S01]  /*2230*/  UIADD3 UR10, UR10, 0x1, URZ ;  /* 0x000000010a0a7890 */ /* 0x000fe2000fffe03f */
[C---:B------:R-:W-:Y:S01]  /*2240*/  ISETP.GT.AND P1, PT, R0.reuse, 0x1, PT ;  /* 0x000000010000780c */ /* 0x040fe20003f24270 */
[----:B------:R-:W-:Y:S01]  /*2250*/  UIADD3 UR11, UR11, 0x1, URZ ;  /* 0x000000010b0b7890 */ /* 0x000fe2000fffe03f */
[----:B------:R-:W-:Y:S01]  /*2260*/  VIADD R0, R0, 0xffffffff ;  /* 0xffffffff00007836 */ /* 0x000fe20000000000 */
[----:B------:R-:W-:Y:S02]  /*2270*/  UISETP.NE.AND UP0, UPT, UR10, 0x4, UPT ;  /* 0x000000040a00788c */ /* 0x000fe4000bf05270 */
[----:B------:R-:W-:Y:S02]  /*2280*/  UISETP.NE.AND UP1, UPT, UR11, 0x4, UPT ;  /* 0x000000040b00788c */ /* 0x000fe4000bf25270 */
[----:B------:R-:W-:Y:S02]  /*2290*/  USEL UR4, URZ, 0x1, UP0 ;  /* 0x000000013f047887 */ /* 0x000fe40008000000 */
[----:B------:R-:W-:-:S02]  /*22a0*/  USEL UR10, UR10, URZ, UP0 ;  /* 0x0000003f0a0a7287 */ /* 0x000fc40008000000 */
[----:B------:R-:W-:Y:S02]  /*22b0*/  USEL UR11, UR11, URZ, UP1 ;  /* 0x0000003f0b0b7287 */ /* 0x000fe40008800000 */
[----:B------:R-:W-:Y:S01]  /*22c0*/  LOP3.LUT R5, R5, UR4, RZ, 0x3c, !PT ;  /* 0x0000000405057c12 */ /* 0x000fe2000f8e3cff */
[----:B------:R-:W-:Y:S09]  /*22d0*/  @P1 BRA `(.L_x_27) ;  /* 0xfffffff800801947 */ /* 0x000ff2000383ffff */
.L_x_20:
[----:B01----:R-:W0:Y:S01]  /*22e0*/  LDC R0, c[0x0][0x28c] ;  /* 0x0000a300ff007b82 */ /* 0x003e220000000800 */
[----:B------:R1:W-:Y:S01]  /*22f0*/  SYNCS.ARRIVE.TRANS64.A1T0 RZ, [R156+UR47], RZ ;  /* 0x000000ff9cff79a7 */ /* 0x0003e2000810002f */
[----:B0-----:R-:W-:-:S13]  /*2300*/  ISETP.GE.AND P1, PT, R0, 0x1, PT ;  /* 0x000000010000780c */ /* 0x001fda0003f26270 */
[----:B-1----:R-:W-:Y:S05]  /*2310*/  @!P1 BRA `(.L_x_28) ;  /* 0x0000000000309947 */ /* 0x002fea0003800000 */
[----:B------:R-:W-:Y:S05]  /*2320*/  @!P0 BRA `(.L_x_29) ;  /* 0x0000000000048947 */ /* 0x000fea0003800000 */
[----:B------:R-:W-:Y:S01]  /*2330*/  BPT.TRAP 0x1 ;  /* 0x000000040000795c */ /* 0x000fe20000300000 */
.L_x_29:
[----:B------:R-:W-:Y:S02]  /*2340*/  UIADD3 UR4, UR48, UR45, URZ ;  /* 0x0000002d30047290 */ /* 0x000fe4000fffe03f */
[----:B------:R-:W-:Y:S02]  /*2350*/  UISETP.GT.U32.AND UP0, UPT, UR42, 0x1, UPT ;  /* 0x000000012a00788c */ /* 0x000fe4000bf04070 */
[----:B------:R-:W-:-:S04]  /*2360*/  USHF.L.U32 UR4, UR4, 0x3, URZ ;  /* 0x0000000304047899 */ /* 0x000fc8000800063f */
[----:B------:R-:W-:Y:S01]  /*2370*/  ULOP3.LUT UR4, UR4, 0x18, URZ, 0xc0, !UPT ;  /* 0x0000001804047892 */ /* 0x000fe2000f8ec03f */
[----:B------:R-:W-:-:S03]  /*2380*/  PLOP3.LUT P0, PT, PT, PT, UP0, 0x80, 0x0 ;  /* 0x000000000000781c */ /* 0x000fc60003f0f008 */
[----:B------:R-:W-:-:S04]  /*2390*/  UIADD3 UR4, UR44, 0x20, UR4 ;  /* 0x000000202c047890 */ /* 0x000fc8000fffe004 */
[----:B------:R-:W-:-:S09]  /*23a0*/  UPRMT UR4, URZ, 0x654, UR4 ;  /* 0x000006543f047896 */ /* 0x000fd20008000004 */
[----:B------:R-:W-:Y:S01]  /*23b0*/  SYNCS.ARRIVE.TRANS64.RED.A1T0 RZ, [UR4], RZ ;  /* 0x000000ffffff79a7 */ /* 0x000fe20008100404 */
[----:B------:R-:W-:Y:S05]  /*23c0*/  @P0 BRA `(.L_x_28) ;  /* 0x0000000000040947 */ /* 0x000fea0003800000 */
[----:B------:R-:W-:Y:S01]  /*23d0*/  BPT.TRAP 0x1 ;  /* 0x000000040000795c */ /* 0x000fe20000300000 */
.L_x_28:
[----:B------:R-:W-:Y:S01]  /*23e0*/  SHF.L.U32 R0, R166, 0x1f, RZ ;  /* 0x0000001fa6007819 */ /* 0x000fe200000006ff */
[----:B------:R-:W-:Y:S01]  /*23f0*/  UIADD3 UR45, UR43, UR45, URZ ;  /* 0x0000002d2b2d7290 */ /* 0x000fe2000fffe03f */
[----:B------:R-:W0:Y:S01]  /*2400*/  LDC R7, c[0x0][0x288] ;  /* 0x0000a200ff077b82 */ /* 0x000e220000000800 */
[----:B------:R-:W-:Y:S02]  /*2410*/  IMAD.SHL.U32 R12, R154, 0x2, RZ ;  /* 0x000000029a0c7824 */ /* 0x000fe400078e00ff */
[----:B------:R-:W-:Y:S02]  /*2420*/  USHF.R.U32.HI UR4, URZ, 0x2, UR45 ;  /* 0x000000023f047899 */ /* 0x000fe4000801162d */
[----:B------:R-:W-:Y:S01]  /*2430*/  UISETP.GT.U32.AND UP0, UPT, UR45, 0x3, UPT ;  /* 0x000000032d00788c */ /* 0x000fe2000bf04070 */
[----:B------:R-:W-:Y:S01]  /*2440*/  SHF.R.S32.HI R13, RZ, 0x1f, R12 ;  /* 0x0000001fff0d7819 */ /* 0x000fe2000001140c */
[----:B------:R-:W-:Y:S01]  /*2450*/  ULOP3.LUT UR4, UR4, 0x1, URZ, 0xc0, !UPT ;  /* 0x0000000104047892 */ /* 0x000fe2000f8ec03f */
[----:B------:R-:W1:Y:S01]  /*2460*/  SYNCS.PHASECHK.TRANS64.TRYWAIT P0, [R155+UR46+0x10], R0 ;  /* 0x000010009b0075a7 */ /* 0x000e62000800016e */
[----:B------:R-:W-:-:S02]  /*2470*/  UISETP.LT.U32.AND UP0, UPT, UR43, 0x4, UP0 ;  /* 0x000000042b00788c */ /* 0x000fc40008701070 */
[----:B------:R-:W-:Y:S02]  /*2480*/  UISETP.NE.U32.AND UP1, UPT, UR4, 0x1, UPT ;  /* 0x000000010400788c */ /* 0x000fe4000bf25070 */
[----:B------:R-:W-:Y:S02]  /*2490*/  USEL UR5, URZ, 0x1, !UP0 ;  /* 0x000000013f057887 */ /* 0x000fe4000c000000 */
[----:B------:R-:W-:Y:S02]  /*24a0*/  UISETP.GT.U32.AND UP1, UPT, UR43, 0x3, !UP1 ;  /* 0x000000032b00788c */ /* 0x000fe4000cf24070 */
[----:B------:R-:W-:Y:S02]  /*24b0*/  ULOP3.LUT UR45, UR45, 0x3, URZ, 0xc0, !UPT ;  /* 0x000000032d2d7892 */ /* 0x000fe4000f8ec03f */
[----:B------:R-:W-:-:S04]  /*24c0*/  USEL UR4, URZ, 0x1, !UP1 ;  /* 0x000000013f047887 */ /* 0x000fc8000c800000 */
[----:B------:R-:W-:Y:S01]  /*24d0*/  ULOP3.LUT UR49, UR4, UR49, UR5, 0x96, !UPT ;  /* 0x0000003104317292 */ /* 0x000fe2000f8e9605 */
[----:B01----:R-:W-:Y:S11]  /*24e0*/  @!P0 BRA `(.L_x_30) ;  /* 0x00000094007c8947 */ /* 0x003ff60003800000 */
.L_x_312:
[----:B------:R-:W-:Y:S01]  /*24f0*/  IMAD.SHL.U32 R6, R18, 0x40, RZ ;  /* 0x0000004012067824 */ /* 0x000fe200078e00ff */
[----:B------:R-:W-:Y:S01]  /*2500*/  ULDC UR6, c[0x0][0x284] ;  /* 0x0000a10000067ab9 */ /* 0x000fe20000000800 */
[----:B------:R-:W-:Y:S01]  /*2510*/  IMAD.SHL.U32 R14, R2, 0x100, RZ ;  /* 0x00000100020e7824 */ /* 0x000fe200078e00ff */
[----:B------:R-:W-:Y:S01]  /*2520*/  SHF.R.S32.HI R161, RZ, 0x1f, R19 ;  /* 0x0000001fffa17819 */ /* 0x000fe20000011413 */
[----:B------:R-:W-:Y:S01]  /*2530*/  ULDC.64 UR4, c[0x0][0x5d0] ;  /* 0x0001740000047ab9 */ /* 0x000fe20000000a00 */
[----:B------:R-:W-:Y:S01]  /*2540*/  ISETP.GE.AND P0, PT, R6, UR6, PT ;  /* 0x0000000606007c0c */ /* 0x000fe2000bf06270 */
[----:B------:R-:W-:Y:S01]  /*2550*/  IMAD.WIDE.U32 R2, R19, UR4, R12 ;  /* 0x0000000413027c25 */ /* 0x000fe2000f8e000c */
[----:B------:R-:W-:Y:S02]  /*2560*/  SHF.R.S32.HI R15, RZ, 0x1f, R14 ;  /* 0x0000001fff0f7819 */ /* 0x000fe4000001140e */
[C---:B------:R-:W-:Y:S01]  /*2570*/  ISETP.GE.OR P0, PT, R14.reuse, R7, P0 ;  /* 0x000000070e00720c */ /* 0x040fe20000706670 */
[----:B0-----:R-:W-:Y:S01]  /*2580*/  IMAD R0, R161, UR4, RZ ;  /* 0x00000004a1007c24 */ /* 0x001fe2000f8e02ff */
[----:B------:R-:W-:-:S03]  /*2590*/  IADD3 R4, P1, R14, R2, RZ ;  /* 0x000000020e047210 */ /* 0x000fc60007f3e0ff */
[----:B------:R-:W-:-:S05]  /*25a0*/  IMAD R5, R19, UR5, R0 ;  /* 0x0000000513057c24 */ /* 0x000fca000f8e0200 */
[----:B------:R-:W-:-:S03]  /*25b0*/  IADD3.X R5, R15, R3, R5, P1, !PT ;  /* 0x000000030f057210 */ /* 0x000fc60000ffe405 */
[----:B------:R-:W-:Y:S05]  /*25c0*/  @P0 BRA `(.L_x_31) ;  /* 0x0000007c000c0947 */ /* 0x000fea0003800000 */
[----:B------:R-:W0:Y:S01]  /*25d0*/  LDC.64 R10, c[0x0][0x5c8] ;  /* 0x00017200ff0a7b82 */ /* 0x000e220000000a00 */
[----:B-----5:R-:W-:Y:S01]  /*25e0*/  FSETP.NEU.AND P0, PT, R22, RZ, PT ;  /* 0x000000ff1600720b */ /* 0x020fe20003f0d000 */
[----:B------:R-:W-:Y:S01]  /*25f0*/  IMAD R3, R154, -0x2, R7 ;  /* 0xfffffffe9a037824 */ /* 0x000fe200078e0207 */
[----:B------:R-:W-:Y:S01]  /*2600*/  BSSY B0, `(.L_x_31) ;  /* 0x00007bf000007945 */ /* 0x000fe20003800000 */
[----:B------:R-:W-:-:S04]  /*2610*/  IMAD.WIDE R168, R18, 0x40, R152 ;  /* 0x0000004012a87825 */ /* 0x000fc800078e0298 */
[----:B------:R-:W-:Y:S02]  /*2620*/  IMAD.IADD R0, R3, 0x1, -R14 ;  /* 0x0000000103007824 */ /* 0x000fe400078e0a0e */
[----:B------:R-:W-:-:S03]  /*2630*/  IMAD.IADD R2, R159, 0x1, -R6 ;  /* 0x000000019f027824 */ /* 0x000fc600078e0a06 */
[----:B------:R-:W-:-:S04]  /*2640*/  ISETP.GT.AND P2, PT, R0, RZ, PT ;  /* 0x000000ff0000720c */ /* 0x000fc80003f44270 */
[----:B------:R-:W-:Y:S01]  /*2650*/  ISETP.GT.AND P4, PT, R2, RZ, P2 ;  /* 0x000000ff0200720c */ /* 0x000fe20001784270 */
[-C--:B0-----:R-:W-:Y:S02]  /*2660*/  IMAD R3, R169, R10.reuse, RZ ;  /* 0x0000000aa9037224 */ /* 0x081fe400078e02ff */
[----:B------:R-:W-:-:S04]  /*2670*/  IMAD.WIDE.U32 R170, R168, R10, R4 ;  /* 0x0000000aa8aa7225 */ /* 0x000fc800078e0004 */
[----:B------:R-:W-:-:S04]  /*2680*/  IMAD R3, R168, R11, R3 ;  /* 0x0000000ba8037224 */ /* 0x000fc800078e0203 */
[----:B------:R-:W-:Y:S01]  /*2690*/  IMAD.IADD R175, R171, 0x1, R3 ;  /* 0x00000001abaf7824 */ /* 0x000fe200078e0203 */
[----:B------:R-:W-:Y:S06]  /*26a0*/  @!P0 BRA `(.L_x_32) ;  /* 0x0000005400988947 */ /* 0x000fec0003800000 */
[----:B------:R-:W0:Y:S01]  /*26b0*/  LDC.64 R20, c[0x0][0x5b8] ;  /* 0x00016e00ff147b82 */ /* 0x000e220000000a00 */
[----:B------:R-:W-:-:S07]  /*26c0*/  ULDC.64 UR4, c[0x0][0x5c0] ;  /* 0x0001700000047ab9 */ /* 0x000fce0000000a00 */
[----:B------:R-:W1:Y:S08]  /*26d0*/  LDC.64 R172, c[0x0][0x5b0] ;  /* 0x00016c00ffac7b82 */ /* 0x000e700000000a00 */
[----:B------:R-:W2:Y:S01]  /*26e0*/  LDC.64 R8, c[0x0][0x5a8] ;  /* 0x00016a00ff087b82 */ /* 0x000ea20000000a00 */
[-C--:B0-----:R-:W-:Y:S02]  /*26f0*/  IMAD R6, R161, R20.reuse, RZ ;  /* 0x00000014a1067224 */ /* 0x081fe400078e02ff */
[----:B------:R-:W-:-:S04]  /*2700*/  IMAD.WIDE.U32 R4, R19, R20, R12 ;  /* 0x0000001413047225 */ /* 0x000fc800078e000c */
[----:B------:R-:W-:Y:S01]  /*2710*/  IMAD R167, R19, R21, R6 ;  /* 0x0000001513a77224 */ /* 0x000fe200078e0206 */
[----:B------:R-:W-:Y:S01]  /*2720*/  IADD3 R160, P0, R14, R4, RZ ;  /* 0x000000040ea07210 */ /* 0x000fe20007f1e0ff */
[----:B-1----:R-:W-:-:S03]  /*2730*/  IMAD R3, R169, R172, RZ ;  /* 0x000000aca9037224 */ /* 0x002fc600078e02ff */
[----:B------:R-:W-:Y:S01]  /*2740*/  IADD3.X R161, R15, R5, R167, P0, !PT ;  /* 0x000000050fa17210 */ /* 0x000fe200007fe4a7 */
[C---:B------:R-:W-:Y:S02]  /*2750*/  IMAD R169, R168.reuse, R173, R3 ;  /* 0x000000ada8a97224 */ /* 0x040fe400078e0203 */
[----:B------:R-:W-:-:S04]  /*2760*/  IMAD.WIDE.U32 R4, R168, R172, R160 ;  /* 0x000000aca8047225 */ /* 0x000fc800078e00a0 */
[----:B------:R-:W-:Y:S01]  /*2770*/  IMAD.IADD R3, R5, 0x1, R169 ;  /* 0x0000000105037824 */ /* 0x000fe200078e02a9 */
[----:B--2---:R-:W-:-:S04]  /*2780*/  LEA R6, P0, R4, R8, 0x2 ;  /* 0x0000000804067211 */ /* 0x004fc800078010ff */
[----:B------:R-:W-:-:S05]  /*2790*/  LEA.HI.X R7, R4, R9, R3, 0x2, P0 ;  /* 0x0000000904077211 */ /* 0x000fca00000f1403 */
[----:B------:R0:W2:Y:S01]  /*27a0*/  @P4 LDG.E.LTC128B R3, desc[UR50][R6.64] ;  /* 0x0000003206034981 */ /* 0x0000a2000c1e1920 */
[----:B------:R-:W-:Y:S01]  /*27b0*/  IMAD.WIDE.U32 R4, R168, R172, R14 ;  /* 0x000000aca8047225 */ /* 0x000fe200078e000e */
[C---:B------:R-:W-:Y:S01]  /*27c0*/  SHF.L.U64.HI R165, R172.reuse, 0x3, R173 ;  /* 0x00000003aca57819 */ /* 0x040fe200000102ad */
[----:B------:R-:W-:Y:S02]  /*27d0*/  BSSY B1, `(.L_x_33) ;  /* 0x0000014000017945 */ /* 0x000fe40003800000 */
[----:B------:R-:W-:Y:S01]  /*27e0*/  IMAD.SHL.U32 R164, R172, 0x8, RZ ;  /* 0x00000008aca47824 */ /* 0x000fe200078e00ff */
[----:B------:R-:W-:Y:S02]  /*27f0*/  IADD3 R162, P0, R12, R4, RZ ;  /* 0x000000040ca27210 */ /* 0x000fe40007f1e0ff */
[----:B------:R-:W-:Y:S01]  /*2800*/  LEA R4, P1, R170, UR4, 0x2 ;  /* 0x00000004aa047c11 */ /* 0x000fe2000f8210ff */
[----:B------:R-:W-:Y:S01]  /*2810*/  IMAD.WIDE.U32 R164, R168, R172, R164 ;  /* 0x000000aca8a47225 */ /* 0x000fe200078e00a4 */
[----:B------:R-:W-:-:S02]  /*2820*/  IADD3.X R163, R13, R169, R5, P0, !PT ;  /* 0x000000a90da37210 */ /* 0x000fc400007fe405 */
[----:B------:R-:W-:Y:S02]  /*2830*/  LEA.HI.X R5, R170, UR5, R175, 0x2, P1 ;  /* 0x00000005aa057c11 */ /* 0x000fe400088f14af */
[----:B------:R-:W-:Y:S01]  /*2840*/  ISETP.GT.AND P0, PT, R0, 0x1, PT ;  /* 0x000000010000780c */ /* 0x000fe20003f04270 */
[----:B------:R-:W-:-:S03]  /*2850*/  IMAD.WIDE.U32 R162, R19, R20, R162 ;  /* 0x0000001413a27225 */ /* 0x000fc600078e00a2 */
[----:B------:R-:W-:Y:S01]  /*2860*/  ISETP.GT.AND P1, PT, R2, RZ, P0 ;  /* 0x000000ff0200720c */ /* 0x000fe20000724270 */
[----:B0-----:R-:W-:Y:S01]  /*2870*/  IMAD.IADD R7, R167, 0x1, R163 ;  /* 0x00000001a7077824 */ /* 0x001fe200078e02a3 */
[----:B------:R-:W-:-:S04]  /*2880*/  LEA R6, P3, R162, R8, 0x2 ;  /* 0x00000008a2067211 */ /* 0x000fc800078610ff */
[----:B------:R-:W-:Y:S02]  /*2890*/  LEA.HI.X R7, R162, R9, R7, 0x2, P3 ;  /* 0x00000009a2077211 */ /* 0x000fe400018f1407 */
[----:B--2---:R-:W-:-:S05]  /*28a0*/  LOP3.LUT R21, R3, 0xffffe000, RZ, 0xc0, !PT ;  /* 0xffffe00003157812 */ /* 0x004fca00078ec0ff */
[----:B------:R-:W-:-:S04]  /*28b0*/  FMUL R21, R21, R22 ;  /* 0x0000001615157220 */ /* 0x000fc80000400000 */
[----:B------:R-:W-:-:S05]  /*28c0*/  FFMA R21, R24, R23, R21 ;  /* 0x0000001718157223 */ /* 0x000fca0000000015 */
[----:B------:R-:W-:-:S05]  /*28d0*/  F2FP.TF32.F32.PACK_B R21, R21 ;  /* 0x00000015ff15723e */ /* 0x000fca00024050ff */
[----:B------:R0:W-:Y:S01]  /*28e0*/  @P4 STG.E desc[UR50][R4.64], R21 ;  /* 0x0000001504004986 */ /* 0x0001e2000c101932 */
[----:B------:R-:W-:Y:S05]  /*28f0*/  @!P1 BRA `(.L_x_34) ;  /* 0x0000000000049947 */ /* 0x000fea0003800000 */
[----:B------:R1:W5:Y:S02]  /*2900*/  LDG.E.LTC128B R3, desc[UR50][R6.64+0x4] ;  /* 0x0000043206037981 */ /* 0x000364000c1e1920 */
.L_x_34:
[----:B------:R-:W-:Y:S05]  /*2910*/  BSYNC B1 ;  /* 0x0000000000017941 */ /* 0x000fea0003800000 */
.L_x_33:
[----:B0----5:R-:W-:Y:S01]  /*2920*/  LOP3.LUT R21, R3, 0xffffe000, RZ, 0xc0, !PT ;  /* 0xffffe00003157812 */ /* 0x021fe200078ec0ff */
[----:B------:R-:W-:Y:S01]  /*2930*/  IMAD.IADD R169, R169, 0x1, R165 ;  /* 0x00000001a9a97824 */ /* 0x000fe200078e02a5 */
[----:B------:R-:W-:Y:S02]  /*2940*/  IADD3 R160, P3, R160, R164, RZ ;  /* 0x000000a4a0a07210 */ /* 0x000fe40007f7e0ff */
[----:B------:R-:W-:Y:S01]  /*2950*/  ISETP.GT.AND P2, PT, R2, 0x8, P2 ;  /* 0x000000080200780c */ /* 0x000fe20001744270 */
[----:B------:R-:W-:Y:S02]  /*2960*/  FMUL R18, R21, R22 ;  /* 0x0000001615127220 */ /* 0x000fe40000400000 */
[----:B------:R-:W-:Y:S01]  /*2970*/  IMAD.X R161, R169, 0x1, R161, P3 ;  /* 0x00000001a9a17824 */ /* 0x000fe200018e06a1 */
[----:B------:R-:W-:Y:S01]  /*2980*/  LEA R24, P3, R160, R8, 0x2 ;  /* 0x00000008a0187211 */ /* 0x000fe200078610ff */
[----:B------:R-:W-:Y:S01]  /*2990*/  FFMA R163, R25, R23, R18 ;  /* 0x0000001719a37223 */ /* 0x000fe20000000012 */
[----:B------:R-:W-:-:S02]  /*29a0*/  IMAD.MOV.U32 R18, RZ, RZ, R3 ;  /* 0x000000ffff127224 */ /* 0x000fc400078e0003 */
[----:B------:R-:W-:Y:S02]  /*29b0*/  LEA.HI.X R25, R160, R9, R161, 0x2, P3 ;  /* 0x00000009a0197211 */ /* 0x000fe400018f14a1 */
[----:B------:R-:W-:-:S05]  /*29c0*/  F2FP.TF32.F32.PACK_B R163, R163 ;  /* 0x000000a3ffa3723e */ /* 0x000fca00024050ff */
[----:B------:R0:W-:Y:S04]  /*29d0*/  @P1 STG.E desc[UR50][R4.64+0x4], R163 ;  /* 0x000004a304001986 */ /* 0x0001e8000c101932 */
[----:B------:R-:W2:Y:S01]  /*29e0*/  @P2 LDG.E.LTC128B R18, desc[UR50][R24.64] ;  /* 0x0000003218122981 */ /* 0x000ea2000c1e1920 */
[----:B------:R-:W-:Y:S01]  /*29f0*/  IADD3 R12, P1, P3, R12, R164, R14 ;  /* 0x000000a40c0c7210 */ /* 0x000fe20007b3e00e */
[----:B------:R-:W-:Y:S01]  /*2a00*/  BSSY B1, `(.L_x_35) ;  /* 0x0000011000017945 */ /* 0x000fe20003800000 */
[C---:B------:R-:W-:Y:S02]  /*2a10*/  SHF.L.U64.HI R11, R10.reuse, 0x5, R11 ;  /* 0x000000050a0b7819 */ /* 0x040fe4000001020b */
[----:B------:R-:W-:Y:S02]  /*2a20*/  IADD3.X R13, R13, R169, R15, P1, P3 ;  /* 0x000000a90d0d7210 */ /* 0x000fe40000fe640f */
[----:B------:R-:W-:-:S02]  /*2a30*/  LEA R10, P1, R10, R4, 0x5 ;  /* 0x000000040a0a7211 */ /* 0x000fc400078228ff */
[----:B------:R-:W-:Y:S01]  /*2a40*/  ISETP.GT.AND P0, PT, R2, 0x8, P0 ;  /* 0x000000080200780c */ /* 0x000fe20000704270 */
[----:B------:R-:W-:-:S04]  /*2a50*/  IMAD.WIDE.U32 R20, R19, R20, R12 ;  /* 0x0000001413147225 */ /* 0x000fc800078e000c */
[----:B------:R-:W-:Y:S01]  /*2a60*/  IMAD.X R11, R11, 0x1, R5, P1 ;  /* 0x000000010b0b7824 */ /* 0x000fe200008e0605 */
[----:B------:R-:W-:Y:S02]  /*2a70*/  LEA R8, P3, R20, R8, 0x2 ;  /* 0x0000000814087211 */ /* 0x000fe400078610ff */
[----:B--2---:R-:W-:-:S05]  /*2a80*/  LOP3.LUT R3, R18, 0xffffe000, RZ, 0xc0, !PT ;  /* 0xffffe00012037812 */ /* 0x004fca00078ec0ff */
[----:B------:R-:W-:-:S04]  /*2a90*/  FMUL R3, R3, R22 ;  /* 0x0000001603037220 */ /* 0x000fc80000400000 */
[----:B------:R-:W-:Y:S01]  /*2aa0*/  FFMA R13, R26, R23, R3 ;  /* 0x000000171a0d7223 */ /* 0x000fe20000000003 */
[----:B------:R-:W-:-:S04]  /*2ab0*/  IMAD.IADD R3, R167, 0x1, R21 ;  /* 0x00000001a7037824 */ /* 0x000fc800078e0215 */
[----:B------:R-:W-:Y:S02]  /*2ac0*/  F2FP.TF32.F32.PACK_B R13, R13 ;  /* 0x0000000dff0d723e */ /* 0x000fe400024050ff */
[----:B------:R-:W-:-:S03]  /*2ad0*/  LEA.HI.X R9, R20, R9, R3, 0x2, P3 ;  /* 0x0000000914097211 */ /* 0x000fc600018f1403 */
[----:B------:R0:W-:Y:S01]  /*2ae0*/  @P2 STG.E desc[UR50][R10.64], R13 ;  /* 0x0000000d0a002986 */ /* 0x0001e2000c101932 */
[----:B------:R-:W-:Y:S05]  /*2af0*/  @!P0 BRA `(.L_x_36) ;  /* 0x0000000000048947 */ /* 0x000fea0003800000 */
[----:B------:R2:W5:Y:S02]  /*2b00*/  LDG.E.LTC128B R18, desc[UR50][R8.64+0x4] ;  /* 0x0000043208127981 */ /* 0x000564000c1e1920 */
.L_x_36:
[----:B------:R-:W-:Y:S05]  /*2b10*/  BSYNC B1 ;  /* 0x0000000000017941 */ /* 0x000fea0003800000 */
.L_x_35:
[----:B-----5:R-:W-:Y:S01]  /*2b20*/  LOP3.LUT R3, R18, 0xffffe000, RZ, 0xc0, !PT ;  /* 0xffffe00012037812 */ /* 0x020fe200078ec0ff */
[----:B------:R-:W-:Y:S01]  /*2b30*/  BSSY B1, `(.L_x_37) ;  /* 0x0000009000017945 */ /* 0x000fe20003800000 */
[----:B------:R-:W-:-:S03]  /*2b40*/  ISETP.GT.AND P1, PT, R0, 0x8, PT ;  /* 0x000000080000780c */ /* 0x000fc60003f24270 */
[----:B------:R-:W-:Y:S01]  /*2b50*/  FMUL R12, R3, R22 ;  /* 0x00000016030c7220 */ /* 0x000fe20000400000 */
[----:B------:R-:W-:-:S03]  /*2b60*/  ISETP.GT.AND P2, PT, R2, RZ, P1 ;  /* 0x000000ff0200720c */ /* 0x000fc60000f44270 */
[----:B------:R-:W-:-:S05]  /*2b70*/  FFMA R27, R27, R23, R12 ;  /* 0x000000171b1b7223 */ /* 0x000fca000000000c */
[----:B------:R-:W-:-:S05]  /*2b80*/  F2FP.TF32.F32.PACK_B R27, R27 ;  /* 0x0000001bff1b723e */ /* 0x000fca00024050ff */
[----:B------:R3:W-:Y:S01]  /*2b90*/  @P0 STG.E desc[UR50][R10.64+0x4], R27 ;  /* 0x0000041b0a000986 */ /* 0x0007e2000c101932 */
[----:B------:R-:W-:Y:S05]  /*2ba0*/  @!P2 BRA `(.L_x_38) ;  /* 0x000000000004a947 */ /* 0x000fea0003800000 */
[----:B------:R4:W5:Y:S02]  /*2bb0*/  LDG.E.LTC128B R18, desc[UR50][R6.64+0x20] ;  /* 0x0000203206127981 */ /* 0x000964000c1e1920 */
.L_x_38:
[----:B------:R-:W-:Y:S05]  /*2bc0*/  BSYNC B1 ;  /* 0x0000000000017941 */ /* 0x000fea0003800000 */
.L_x_37:
        /* <DEDUP_REMOVED lines=10> */
.L_x_40:
[----:B------:R-:W-:Y:S05]  /*2c70*/  BSYNC B1 ;  /* 0x0000000000017941 */ /* 0x000fea0003800000 */
.L_x_39:
[----:B0----5:R-:W-:Y:S01]  /*2c80*/  LOP3.LUT R3, R18, 0xffffe000, RZ, 0xc0, !PT ;  /* 0xffffe00012037812 */ /* 0x021fe200078ec0ff */
[----:B------:R-:W-:Y:S01]  /*2c90*/  BSSY B1, `(.L_x_41) ;  /* 0x0000008000017945 */ /* 0x000fe20003800000 */
[----:B------:R-:W-:-:S03]  /*2ca0*/  ISETP.GT.AND P1, PT, R2, 0x8, P1 ;  /* 0x000000080200780c */ /* 0x000fc60000f24270 */
[----:B------:R-:W-:-:S04]  /*2cb0*/  FMUL R12, R3, R22 ;  /* 0x00000016030c7220 */ /* 0x000fc80000400000 */
[----:B------:R-:W-:-:S05]  /*2cc0*/  FFMA R29, R29, R23, R12 ;  /* 0x000000171d1d7223 */ /* 0x000fca000000000c */
[----:B------:R-:W-:-:S05]  /*2cd0*/  F2FP.TF32.F32.PACK_B R29, R29 ;  /* 0x0000001dff1d723e */ /* 0x000fca00024050ff */
[----:B------:R0:W-:Y:S01]  /*2ce0*/  @P3 STG.E desc[UR50][R4.64+0x24], R29 ;  /* 0x0000241d04003986 */ /* 0x0001e2000c101932 */
[----:B------:R-:W-:Y:S05]  /*2cf0*/  @!P1 BRA `(.L_x_42) ;  /* 0x0000000000049947 */ /* 0x000fea0003800000 */
[----:B------:R0:W5:Y:S02]  /*2d00*/  LDG.E.LTC128B R18, desc[UR50][R8.64+0x20] ;  /* 0x0000203208127981 */ /* 0x000164000c1e1920 */
.L_x_42:
[----:B------:R-:W-:Y:S05]  /*2d10*/  BSYNC B1 ;  /* 0x0000000000017941 */ /* 0x000fea0003800000 */
.L_x_41:
[----:B-----5:R-:W-:Y:S01]  /*2d20*/  LOP3.LUT R3, R18, 0xffffe000, RZ, 0xc0, !PT ;  /* 0xffffe00012037812 */ /* 0x020fe200078ec0ff */
        /* <DEDUP_REMOVED lines=8> */
.L_x_44:
[----:B------:R-:W-:Y:S05]  /*2db0*/  BSYNC B1 ;  /* 0x0000000000017941 */ /* 0x000fea0003800000 */
.L_x_43:
[----:B0----5:R-:W-:Y:S01]  /*2dc0*/  LOP3.LUT R3, R18, 0xffffe000, RZ, 0xc0, !PT ;  /* 0xffffe00012037812 */ /* 0x021fe200078ec0ff */
        /* <DEDUP_REMOVED lines=9> */
.L_x_46:
[----:B------:R-:W-:Y:S05]  /*2e60*/  BSYNC B1 ;  /* 0x0000000000017941 */ /* 0x000fea0003800000 */
.L_x_45:
        /* <DEDUP_REMOVED lines=10> */
.L_x_48:
[----:B------:R-:W-:Y:S05]  /*2f10*/  BSYNC B1 ;  /* 0x0000000000017941 */ /* 0x000fea0003800000 */
.L_x_47:
        /* <DEDUP_REMOVED lines=9> */
.L_x_50:
[----:B------:R-:W-:Y:S05]  /*2fb0*/  BSYNC B1 ;  /* 0x0000000000017941 */ /* 0x000fea0003800000 */
.L_x_49:
        /* <DEDUP_REMOVED lines=9> */
.L_x_52:
[----:B------:R-:W-:Y:S05]  /*3050*/  BSYNC B1 ;  /* 0x0000000000017941 */ /* 0x000fea0003800000 */
.L_x_51:
        /* <DEDUP_REMOVED lines=10> */
.L_x_54:
[----:B------:R-:W-:Y:S05]  /*3100*/  BSYNC B1 ;  /* 0x0000000000017941 */ /* 0x000fea0003800000 */
.L_x_53:
        /* <DEDUP_REMOVED lines=10> */
.L_x_56:
[----:B------:R-:W-:Y:S05]  /*31b0*/  BSYNC B1 ;  /* 0x0000000000017941 */ /* 0x000fea0003800000 */
.L_x_55:
        /* <DEDUP_REMOVED lines=9> */
.L_x_58:
[----:B------:R-:W-:Y:S05]  /*3250*/  BSYNC B1 ;  /* 0x0000000000017941 */ /* 0x000fea0003800000 */
.L_x_57:
        /* <DEDUP_REMOVED lines=9> */
.L_x_60:
[----:B------:R-:W-:Y:S05]  /*32f0*/  BSYNC B1 ;  /* 0x0000000000017941 */ /* 0x000fea0003800000 */
.L_x_59:
        /* <DEDUP_REMOVED lines=10> */
.L_x_62:
[----:B------:R-:W-:Y:S05]  /*33a0*/  BSYNC B1 ;  /* 0x0000000000017941 */ /* 0x000fea0003800000 */
.L_x_61:
        /* <DEDUP_REMOVED lines=10> */
.L_x_64:
[----:B------:R-:W-:Y:S05]  /*3450*/  BSYNC B1 ;  /* 0x0000000000017941 */ /* 0x000fea0003800000 */
.L_x_63:
        /* <DEDUP_REMOVED lines=9> */
.L_x_66:
[----:B------:R-:W-:Y:S05]  /*34f0*/  BSYNC B1 ;  /* 0x0000000000017941 */ /* 0x000fea0003800000 */
.L_x_65:
        /* <DEDUP_REMOVED lines=9> */
.L_x_68:
[----:B------:R-:W-:Y:S05]  /*3590*/  BSYNC B1 ;  /* 0x0000000000017941 */ /* 0x000fea0003800000 */
.L_x_67:
        /* <DEDUP_REMOVED lines=10> */
.L_x_70:
[----:B------:R-:W-:Y:S05]  /*3640*/  BSYNC B1 ;  /* 0x0000000000017941 */ /* 0x000fea0003800000 */
.L_x_69:
        /* <DEDUP_REMOVED lines=10> */
.L_x_72:
[----:B------:R-:W-:Y:S05]  /*36f0*/  BSYNC B1 ;  /* 0x0000000000017941 */ /* 0x000fea0003800000 */
.L_x_71:
        /* <DEDUP_REMOVED lines=9> */
.L_x_74:
[----:B------:R-:W-:Y:S05]  /*3790*/  BSYNC B1 ;  /* 0x0000000000017941 */ /* 0x000fea0003800000 */
.L_x_73:
        /* <DEDUP_REMOVED lines=9> */
.L_x_76:
[----:B------:R-:W-:Y:S05]  /*3830*/  BSYNC B1 ;  /* 0x0000000000017941 */ /* 0x000fea0003800000 */
.L_x_75:
        /* <DEDUP_REMOVED lines=10> */
.L_x_78:
[----:B------:R-:W-:Y:S05]  /*38e0*/  BSYNC B1 ;  /* 0x0000000000017941 */ /* 0x000fea0003800000 */
.L_x_77:
        /* <DEDUP_REMOVED lines=10> */
.L_x_80:
[----:B------:R-:W-:Y:S05]  /*3990*/  BSYNC B1 ;  /* 0x0000000000017941 */ /* 0x000fea0003800000 */
.L_x_79:
        /* <DEDUP_REMOVED lines=9> */
.L_x_82:
[----:B------:R-:W-:Y:S05]  /*3a30*/  BSYNC B1 ;  /* 0x0000000000017941 */ /* 0x000fea0003800000 */
.L_x_81:
        /* <DEDUP_REMOVED lines=9> */
.L_x_84:
[----:B------:R-:W-:Y:S05]  /*3ad0*/  BSYNC B1 ;  /* 0x0000000000017941 */ /* 0x000fea0003800000 */
.L_x_83:
        /* <DEDUP_REMOVED lines=10> */
.L_x_86:
[----:B------:R-:W-:Y:S05]  /*3b80*/  BSYNC B1 ;  /* 0x0000000000017941 */ /* 0x000fea0003800000 */
.L_x_85:
        /* <DEDUP_REMOVED lines=10> */
.L_x_88:
[----:B------:R-:W-:Y:S05]  /*3c30*/  BSYNC B1 ;  /* 0x0000000000017941 */ /* 0x000fea0003800000 */
.L_x_87:
        /* <DEDUP_REMOVED lines=9> */
.L_x_90:
[----:B------:R-:W-:Y:S05]  /*3cd0*/  BSYNC B1 ;  /* 0x0000000000017941 */ /* 0x000fea0003800000 */
.L_x_89:
        /* <DEDUP_REMOVED lines=9> */
.L_x_92:
[----:B------:R-:W-:Y:S05]  /*3d70*/  BSYNC B1 ;  /* 0x0000000000017941 */ /* 0x000fea0003800000 */
.L_x_91:
        /* <DEDUP_REMOVED lines=10> */
.L_x_94:
[----:B------:R-:W-:Y:S05]  /*3e20*/  BSYNC B1 ;  /* 0x0000000000017941 */ /* 0x000fea0003800000 */
.L_x_93:
        /* <DEDUP_REMOVED lines=10> */
.L_x_96:
[----:B------:R-:W-:Y:S05]  /*3ed0*/  BSYNC B1 ;  /* 0x0000000000017941 */ /* 0x000fea0003800000 */
.L_x_95:
        /* <DEDUP_REMOVED lines=9> */
.L_x_98:
[----:B------:R-:W-:Y:S05]  /*3f70*/  BSYNC B1 ;  /* 0x0000000000017941 */ /* 0x000fea0003800000 */
.L_x_97:
        /* <DEDUP_REMOVED lines=9> */
.L_x_100:
[----:B------:R-:W-:Y:S05]  /*4010*/  BSYNC B1 ;  /* 0x0000000000017941 */ /* 0x000fea0003800000 */
.L_x_99:
        /* <DEDUP_REMOVED lines=10> */
.L_x_102:
[----:B------:R-:W-:Y:S05]  /*40c0*/  BSYNC B1 ;  /* 0x0000000000017941 */ /* 0x000fea0003800000 */
.L_x_101:
        /* <DEDUP_REMOVED lines=10> */
.L_x_104:
[----:B------:R-:W-:Y:S05]  /*4170*/  BSYNC B1 ;  /* 0x0000000000017941 */ /* 0x000fea0003800000 */
.L_x_103:
        /* <DEDUP_REMOVED lines=9> */
.L_x_106:
[----:B------:R-:W-:Y:S05]  /*4210*/  BSYNC B1 ;  /* 0x0000000000017941 */ /* 0x000fea0003800000 */
.L_x_105:
        /* <DEDUP_REMOVED lines=9> */
.L_x_108:
[----:B------:R-:W-:Y:S05]  /*42b0*/  BSYNC B1 ;  /* 0x0000000000017941 */ /* 0x000fea0003800000 */
.L_x_107:
        /* <DEDUP_REMOVED lines=10> */
.L_x_110:
[----:B------:R-:W-:Y:S05]  /*4360*/  BSYNC B1 ;  /* 0x0000000000017941 */ /* 0x000fea0003800000 */
.L_x_109:
        /* <DEDUP_REMOVED lines=10> */
.L_x_112:
[----:B------:R-:W-:Y:S05]  /*4410*/  BSYNC B1 ;  /* 0x0000000000017941 */ /* 0x000fea0003800000 */
.L_x_111:
        /* <DEDUP_REMOVED lines=9> */
.L_x_114:
[----:B------:R-:W-:Y:S05]  /*44b0*/  BSYNC B1 ;  /* 0x0000000000017941 */ /* 0x000fea0003800000 */
.L_x_113:
        /* <DEDUP_REMOVED lines=9> */
.L_x_116:
[----:B------:R-:W-:Y:S05]  /*4550*/  BSYNC B1 ;  /* 0x0000000000017941 */ /* 0x000fea0003800000 */
.L_x_115:
        /* <DEDUP_REMOVED lines=10> */
.L_x_118:
[----:B------:R-:W-:Y:S05]  /*4600*/  BSYNC B1 ;  /* 0x0000000000017941 */ /* 0x000fea0003800000 */
.L_x_117:
        /* <DEDUP_REMOVED lines=10> */
.L_x_120:
[----:B------:R-:W-:Y:S05]  /*46b0*/  BSYNC B1 ;  /* 0x0000000000017941 */ /* 0x000fea0003800000 */
.L_x_119:
        /* <DEDUP_REMOVED lines=9> */
.L_x_122:
[----:B------:R-:W-:Y:S05]  /*4750*/  BSYNC B1 ;  /* 0x0000000000017941 */ /* 0x000fea0003800000 */
.L_x_121:
        /* <DEDUP_REMOVED lines=9> */
.L_x_124:
[----:B------:R-:W-:Y:S05]  /*47f0*/  BSYNC B1 ;  /* 0x0000000000017941 */ /* 0x000fea0003800000 */
.L_x_123:
        /* <DEDUP_REMOVED lines=10> */
.L_x_126:
[----:B------:R-:W-:Y:S05]  /*48a0*/  BSYNC B1 ;  /* 0x0000000000017941 */ /* 0x000fea0003800000 */
.L_x_125:
        /* <DEDUP_REMOVED lines=10> */
.L_x_128:
[----:B------:R-:W-:Y:S05]  /*4950*/  BSYNC B1 ;  /* 0x0000000000017941 */ /* 0x000fea0003800000 */
.L_x_127:
        /* <DEDUP_REMOVED lines=9> */
.L_x_130:
[----:B------:R-:W-:Y:S05]  /*49f0*/  BSYNC B1 ;  /* 0x0000000000017941 */ /* 0x000fea0003800000 */
.L_x_129:
        /* <DEDUP_REMOVED lines=9> */
.L_x_132:
[----:B------:R-:W-:Y:S05]  /*4a90*/  BSYNC B1 ;  /* 0x0000000000017941 */ /* 0x000fea0003800000 */
.L_x_131:
        /* <DEDUP_REMOVED lines=10> */
.L_x_134:
[----:B------:R-:W-:Y:S05]  /*4b40*/  BSYNC B1 ;  /* 0x0000000000017941 */ /* 0x000fea0003800000 */
.L_x_133:
        /* <DEDUP_REMOVED lines=10> */
.L_x_136:
[----:B------:R-:W-:Y:S05]  /*4bf0*/  BSYNC B1 ;  /* 0x0000000000017941 */ /* 0x000fea0003800000 */
.L_x_135:
        /* <DEDUP_REMOVED lines=9> */
.L_x_138:
[----:B------:R-:W-:Y:S05]  /*4c90*/  BSYNC B1 ;  /* 0x0000000000017941 */ /* 0x000fea0003800000 */
.L_x_137:
        /* <DEDUP_REMOVED lines=9> */
.L_x_140:
[----:B------:R-:W-:Y:S05]  /*4d30*/  BSYNC B1 ;  /* 0x0000000000017941 */ /* 0x000fea0003800000 */
.L_x_139:
        /* <DEDUP_REMOVED lines=10> */
.L_x_142:
[----:B------:R-:W-:Y:S05]  /*4de0*/  BSYNC B1 ;  /* 0x0000000000017941 */ /* 0x000fea0003800000 */
.L_x_141:
        /* <DEDUP_REMOVED lines=10> */
.L_x_144:
[----:B------:R-:W-:Y:S05]  /*4e90*/  BSYNC B1 ;  /* 0x0000000000017941 */ /* 0x000fea0003800000 */
.L_x_143:
        /* <DEDUP_REMOVED lines=9> */
.L_x_146:
[----:B------:R-:W-:Y:S05]  /*4f30*/  BSYNC B1 ;  /* 0x0000000000017941 */ /* 0x000fea0003800000 */
.L_x_145:
        /* <DEDUP_REMOVED lines=9> */
.L_x_148:
[----:B------:R-:W-:Y:S05]  /*4fd0*/  BSYNC B1 ;  /* 0x0000000000017941 */ /* 0x000fea0003800000 */
.L_x_147:
        /* <DEDUP_REMOVED lines=10> */
.L_x_150:
[----:B------:R-:W-:Y:S05]  /*5080*/  BSYNC B1 ;  /* 0x0000000000017941 */ /* 0x000fea0003800000 */
.L_x_149:
        /* <DEDUP_REMOVED lines=10> */
.L_x_152:
[----:B------:R-:W-:Y:S05]  /*5130*/  BSYNC B1 ;  /* 0x0000000000017941 */ /* 0x000fea0003800000 */
.L_x_151:
        /* <DEDUP_REMOVED lines=9> */
.L_x_154:
[----:B------:R-:W-:Y:S05]  /*51d0*/  BSYNC B1 ;  /* 0x0000000000017941 */ /* 0x000fea0003800000 */
.L_x_153:
        /* <DEDUP_REMOVED lines=9> */
.L_x_156:
[----:B------:R-:W-:Y:S05]  /*5270*/  BSYNC B1 ;  /* 0x0000000000017941 */ /* 0x000fea0003800000 */
.L_x_155:
        /* <DEDUP_REMOVED lines=10> */
.L_x_158:
[----:B------:R-:W-:Y:S05]  /*5320*/  BSYNC B1 ;  /* 0x0000000000017941 */ /* 0x000fea0003800000 */
.L_x_157:
        /* <DEDUP_REMOVED lines=10> */
.L_x_160:
[----:B------:R-:W-:Y:S05]  /*53d0*/  BSYNC B1 ;  /* 0x0000000000017941 */ /* 0x000fea0003800000 */
.L_x_159:
        /* <DEDUP_REMOVED lines=9> */
.L_x_162:
[----:B------:R-:W-:Y:S05]  /*5470*/  BSYNC B1 ;  /* 0x0000000000017941 */ /* 0x000fea0003800000 */
.L_x_161:
        /* <DEDUP_REMOVED lines=9> */
.L_x_164:
[----:B------:R-:W-:Y:S05]  /*5510*/  BSYNC B1 ;  /* 0x0000000000017941 */ /* 0x000fea0003800000 */
.L_x_163:
        /* <DEDUP_REMOVED lines=10> */
.L_x_166:
[----:B------:R-:W-:Y:S05]  /*55c0*/  BSYNC B1 ;  /* 0x0000000000017941 */ /* 0x000fea0003800000 */
.L_x_165:
        /* <DEDUP_REMOVED lines=10> */
.L_x_168:
[----:B------:R-:W-:Y:S05]  /*5670*/  BSYNC B1 ;  /* 0x0000000000017941 */ /* 0x000fea0003800000 */
.L_x_167:
        /* <DEDUP_REMOVED lines=9> */
.L_x_170:
[----:B------:R-:W-:Y:S05]  /*5710*/  BSYNC B1 ;  /* 0x0000000000017941 */ /* 0x000fea0003800000 */
.L_x_169:
        /* <DEDUP_REMOVED lines=9> */
.L_x_172:
[----:B------:R-:W-:Y:S05]  /*57b0*/  BSYNC B1 ;  /* 0x0000000000017941 */ /* 0x000fea0003800000 */
.L_x_171:
        /* <DEDUP_REMOVED lines=10> */
.L_x_174:
[----:B------:R-:W-:Y:S05]  /*5860*/  BSYNC B1 ;  /* 0x0000000000017941 */ /* 0x000fea0003800000 */
.L_x_173:
        /* <DEDUP_REMOVED lines=10> */
.L_x_176:
[----:B------:R-:W-:Y:S05]  /*5910*/  BSYNC B1 ;  /* 0x0000000000017941 */ /* 0x000fea0003800000 */
.L_x_175:
        /* <DEDUP_REMOVED lines=9> */
.L_x_178:
[----:B------:R-:W-:Y:S05]  /*59b0*/  BSYNC B1 ;  /* 0x0000000000017941 */ /* 0x000fea0003800000 */
.L_x_177:
        /* <DEDUP_REMOVED lines=9> */
.L_x_180:
[----:B------:R-:W-:Y:S05]  /*5a50*/  BSYNC B1 ;  /* 0x0000000000017941 */ /* 0x000fea0003800000 */
.L_x_179:
        /* <DEDUP_REMOVED lines=10> */
.L_x_182:
[----:B------:R-:W-:Y:S05]  /*5b00*/  BSYNC B1 ;  /* 0x0000000000017941 */ /* 0x000fea0003800000 */
.L_x_181:
        /* <DEDUP_REMOVED lines=10> */
.L_x_184:
[----:B------:R-:W-:Y:S05]  /*5bb0*/  BSYNC B1 ;  /* 0x0000000000017941 */ /* 0x000fea0003800000 */
.L_x_183:
        /* <DEDUP_REMOVED lines=9> */
.L_x_186:
[----:B------:R-:W-:Y:S05]  /*5c50*/  BSYNC B1 ;  /* 0x0000000000017941 */ /* 0x000fea0003800000 */
.L_x_185:
        /* <DEDUP_REMOVED lines=9> */
.L_x_188:
[----:B------:R-:W-:Y:S05]  /*5cf0*/  BSYNC B1 ;  /* 0x0000000000017941 */ /* 0x000fea0003800000 */
.L_x_187:
        /* <DEDUP_REMOVED lines=10> */
.L_x_190:
[----:B------:R-:W-:Y:S05]  /*5da0*/  BSYNC B1 ;  /* 0x0000000000017941 */ /* 0x000fea0003800000 */
.L_x_189:
        /* <DEDUP_REMOVED lines=10> */
.L_x_192:
[----:B------:R-:W-:Y:S05]  /*5e50*/  BSYNC B1 ;  /* 0x0000000000017941 */ /* 0x000fea0003800000 */
.L_x_191:
        /* <DEDUP_REMOVED lines=9> */
.L_x_194:
[----:B------:R-:W-:Y:S05]  /*5ef0*/  BSYNC B1 ;  /* 0x0000000000017941 */ /* 0x000fea0003800000 */
.L_x_193:
        /* <DEDUP_REMOVED lines=9> */
.L_x_196:
[----:B------:R-:W-:Y:S05]  /*5f90*/  BSYNC B1 ;  /* 0x0000000000017941 */ /* 0x000fea0003800000 */
.L_x_195:
        /* <DEDUP_REMOVED lines=10> */
.L_x_198:
[----:B------:R-:W-:Y:S05]  /*6040*/  BSYNC B1 ;  /* 0x0000000000017941 */ /* 0x000fea0003800000 */
.L_x_197:
        /* <DEDUP_REMOVED lines=10> */
.L_x_200:
[----:B------:R-:W-:Y:S05]  /*60f0*/  BSYNC B1 ;  /* 0x0000000000017941 */ /* 0x000fea0003800000 */
.L_x_199:
        /* <DEDUP_REMOVED lines=9> */
.L_x_202:
[----:B------:R-:W-:Y:S05]  /*6190*/  BSYNC B1 ;  /* 0x0000000000017941 */ /* 0x000fea0003800000 */
.L_x_201:
        /* <DEDUP_REMOVED lines=9> */
.L_x_204:
[----:B------:R-:W-:Y:S05]  /*6230*/  BSYNC B1 ;  /* 0x0000000000017941 */ /* 0x000fea0003800000 */
.L_x_203:
        /* <DEDUP_REMOVED lines=10> */
.L_x_206:
[----:B------:R-:W-:Y:S05]  /*62e0*/  BSYNC B1 ;  /* 0x0000000000017941 */ /* 0x000fea0003800000 */
.L_x_205:
        /* <DEDUP_REMOVED lines=10> */
.L_x_208:
[----:B------:R-:W-:Y:S05]  /*6390*/  BSYNC B1 ;  /* 0x0000000000017941 */ /* 0x000fea0003800000 */
.L_x_207:
        /* <DEDUP_REMOVED lines=9> */
.L_x_210:
[----:B------:R-:W-:Y:S05]  /*6430*/  BSYNC B1 ;  /* 0x0000000000017941 */ /* 0x000fea0003800000 */
.L_x_209:
        /* <DEDUP_REMOVED lines=9> */
.L_x_212:
[----:B------:R-:W-:Y:S05]  /*64d0*/  BSYNC B1 ;  /* 0x0000000000017941 */ /* 0x000fea0003800000 */
.L_x_211:
        /* <DEDUP_REMOVED lines=10> */
.L_x_214:
[----:B------:R-:W-:Y:S05]  /*6580*/  BSYNC B1 ;  /* 0x0000000000017941 */ /* 0x000fea0003800000 */
.L_x_213:
        /* <DEDUP_REMOVED lines=10> */
.L_x_216:
[----:B------:R-:W-:Y:S05]  /*6630*/  BSYNC B1 ;  /* 0x0000000000017941 */ /* 0x000fea0003800000 */
.L_x_215:
        /* <DEDUP_REMOVED lines=9> */
.L_x_218:
[----:B------:R-:W-:Y:S05]  /*66d0*/  BSYNC B1 ;  /* 0x0000000000017941 */ /* 0x000fea0003800000 */
.L_x_217:
        /* <DEDUP_REMOVED lines=9> */
.L_x_220:
[----:B------:R-:W-:Y:S05]  /*6770*/  BSYNC B1 ;  /* 0x0000000000017941 */ /* 0x000fea0003800000 */
.L_x_219:
        /* <DEDUP_REMOVED lines=10> */
.L_x_222:
[----:B------:R-:W-:Y:S05]  /*6820*/  BSYNC B1 ;  /* 0x0000000000017941 */ /* 0x000fea0003800000 */
.L_x_221:
        /* <DEDUP_REMOVED lines=10> */
.L_x_224:
[----:B------:R-:W-:Y:S05]  /*68d0*/  BSYNC B1 ;  /* 0x0000000000017941 */ /* 0x000fea0003800000 */
.L_x_223:
        /* <DEDUP_REMOVED lines=9> */
.L_x_226:
[----:B------:R-:W-:Y:S05]  /*6970*/  BSYNC B1 ;  /* 0x0000000000017941 */ /* 0x000fea0003800000 */
.L_x_225:
        /* <DEDUP_REMOVED lines=9> */
.L_x_228:
[----:B------:R-:W-:Y:S05]  /*6a10*/  BSYNC B1 ;  /* 0x0000000000017941 */ /* 0x000fea0003800000 */
.L_x_227:
        /* <DEDUP_REMOVED lines=10> */
.L_x_230:
[----:B------:R-:W-:Y:S05]  /*6ac0*/  BSYNC B1 ;  /* 0x0000000000017941 */ /* 0x000fea0003800000 */
.L_x_229:
        /* <DEDUP_REMOVED lines=10> */
.L_x_232:
[----:B------:R-:W-:Y:S05]  /*6b70*/  BSYNC B1 ;  /* 0x0000000000017941 */ /* 0x000fea0003800000 */
.L_x_231:
        /* <DEDUP_REMOVED lines=9> */
.L_x_234:
[----:B------:R-:W-:Y:S05]  /*6c10*/  BSYNC B1 ;  /* 0x0000000000017941 */ /* 0x000fea0003800000 */
.L_x_233:
        /* <DEDUP_REMOVED lines=9> */
.L_x_236:
[----:B------:R-:W-:Y:S05]  /*6cb0*/  BSYNC B1 ;  /* 0x0000000000017941 */ /* 0x000fea0003800000 */
.L_x_235:
        /* <DEDUP_REMOVED lines=10> */
.L_x_238:
[----:B------:R-:W-:Y:S05]  /*6d60*/  BSYNC B1 ;  /* 0x0000000000017941 */ /* 0x000fea0003800000 */
.L_x_237:
        /* <DEDUP_REMOVED lines=10> */
.L_x_240:
[----:B------:R-:W-:Y:S05]  /*6e10*/  BSYNC B1 ;  /* 0x0000000000017941 */ /* 0x000fea0003800000 */
.L_x_239:
        /* <DEDUP_REMOVED lines=9> */
.L_x_242:
[----:B------:R-:W-:Y:S05]  /*6eb0*/  BSYNC B1 ;  /* 0x0000000000017941 */ /* 0x000fea0003800000 */
.L_x_241:
        /* <DEDUP_REMOVED lines=9> */
.L_x_244:
[----:B------:R-:W-:Y:S05]  /*6f50*/  BSYNC B1 ;  /* 0x0000000000017941 */ /* 0x000fea0003800000 */
.L_x_243:
        /* <DEDUP_REMOVED lines=10> */
.L_x_246:
[----:B------:R-:W-:Y:S05]  /*7000*/  BSYNC B1 ;  /* 0x0000000000017941 */ /* 0x000fea0003800000 */
.L_x_245:
        /* <DEDUP_REMOVED lines=10> */
.L_x_248:
[----:B------:R-:W-:Y:S05]  /*70b0*/  BSYNC B1 ;  /* 0x0000000000017941 */ /* 0x000fea0003800000 */
.L_x_247:
        /* <DEDUP_REMOVED lines=9> */
.L_x_250:
[----:B------:R-:W-:Y:S05]  /*7150*/  BSYNC B1 ;  /* 0x0000000000017941 */ /* 0x000fea0003800000 */
.L_x_249:
        /* <DEDUP_REMOVED lines=9> */
.L_x_252:
[----:B------:R-:W-:Y:S05]  /*71f0*/  BSYNC B1 ;  /* 0x0000000000017941 */ /* 0x000fea0003800000 */
.L_x_251:
        /* <DEDUP_REMOVED lines=10> */
.L_x_254:
[----:B------:R-:W-:Y:S05]  /*72a0*/  BSYNC B1 ;  /* 0x0000000000017941 */ /* 0x000fea0003800000 */
.L_x_253:
        /* <DEDUP_REMOVED lines=10> */
.L_x_256:
[----:B------:R-:W-:Y:S05]  /*7350*/  BSYNC B1 ;  /* 0x0000000000017941 */ /* 0x000fea0003800000 */
.L_x_255:
        /* <DEDUP_REMOVED lines=9> */
.L_x_258:
[----:B------:R-:W-:Y:S05]  /*73f0*/  BSYNC B1 ;  /* 0x0000000000017941 */ /* 0x000fea0003800000 */
.L_x_257:
        /* <DEDUP_REMOVED lines=9> */
.L_x_260:
[----:B------:R-:W-:Y:S05]  /*7490*/  BSYNC B1 ;  /* 0x0000000000017941 */ /* 0x000fea0003800000 */
.L_x_259:
        /* <DEDUP_REMOVED lines=10> */
.L_x_262:
[----:B------:R-:W-:Y:S05]  /*7540*/  BSYNC B1 ;  /* 0x0000000000017941 */ /* 0x000fea0003800000 */
.L_x_261:
        /* <DEDUP_REMOVED lines=10> */
.L_x_264:
[----:B------:R-:W-:Y:S05]  /*75f0*/  BSYNC B1 ;  /* 0x0000000000017941 */ /* 0x000fea0003800000 */
.L_x_263:
        /* <DEDUP_REMOVED lines=9> */
.L_x_266:
[----:B------:R-:W-:Y:S05]  /*7690*/  BSYNC B1 ;  /* 0x0000000000017941 */ /* 0x000fea0003800000 */
.L_x_265:
        /* <DEDUP_REMOVED lines=9> */
.L_x_268:
[----:B------:R-:W-:Y:S05]  /*7730*/  BSYNC B1 ;  /* 0x0000000000017941 */ /* 0x000fea0003800000 */
.L_x_267:
        /* <DEDUP_REMOVED lines=10> */
.L_x_270:
[----:B------:R-:W-:Y:S05]  /*77e0*/  BSYNC B1 ;  /* 0x0000000000017941 */ /* 0x000fea0003800000 */
.L_x_269:
        /* <DEDUP_REMOVED lines=10> */
.L_x_272:
[----:B------:R-:W-:Y:S05]  /*7890*/  BSYNC B1 ;  /* 0x0000000000017941 */ /* 0x000fea0003800000 */
.L_x_271:
        /* <DEDUP_REMOVED lines=9> */
.L_x_274:
[----:B------:R-:W-:Y:S05]  /*7930*/  BSYNC B1 ;  /* 0x0000000000017941 */ /* 0x000fea0003800000 */
.L_x_273:
        /* <DEDUP_REMOVED lines=9> */
.L_x_276:
[----:B------:R-:W-:Y:S05]  /*79d0*/  BSYNC B1 ;  /* 0x0000000000017941 */ /* 0x000fea0003800000 */
.L_x_275:
        /* <DEDUP_REMOVED lines=10> */
.L_x_278:
[----:B------:R-:W-:Y:S05]  /*7a80*/  BSYNC B1 ;  /* 0x0000000000017941 */ /* 0x000fea0003800000 */
.L_x_277:
        /* <DEDUP_REMOVED lines=10> */
.L_x_280:
[----:B------:R-:W-:Y:S05]  /*7b30*/  BSYNC B1 ;  /* 0x0000000000017941 */ /* 0x000fea0003800000 */
.L_x_279:
        /* <DEDUP_REMOVED lines=9> */
.L_x_282:
[----:B------:R-:W-:Y:S05]  /*7bd0*/  BSYNC B1 ;  /* 0x0000000000017941 */ /* 0x000fea0003800000 */
.L_x_281:
[----:B-----5:R-:W-:Y:S01]  /*7be0*/  LOP3.LUT R3, R18, 0xffffe000, RZ, 0xc0, !PT ;  /* 0xffffe00012037812 */ /* 0x020fe200078ec0ff */
[----:B0-----:R-:W-:Y:S01]  /*7bf0*/  @P1 IMAD.MOV.U32 R4, RZ, RZ, R10 ;  /* 0x000000ffff041224 */ /* 0x001fe200078e000a */
[----:B------:R-:W-:Y:S01]  /*7c00*/  ISETP.GT.AND P0, PT, R2, 0x8, P0 ;  /* 0x000000080200780c */ /* 0x000fe20000704270 */
[----:B------:R-:W-:Y:S01]  /*7c10*/  @P1 IMAD.MOV.U32 R5, RZ, RZ, R11 ;  /* 0x000000ffff051224 */ /* 0x000fe200078e000b */
[----:B------:R-:W-:Y:S01]  /*7c20*/  BSSY B1, `(.L_x_283) ;  /* 0x0000007000017945 */ /* 0x000fe20003800000 */
[----:B------:R-:W-:-:S04]  /*7c30*/  FMUL R3, R3, R22 ;  /* 0x0000001603037220 */ /* 0x000fc80000400000 */
[----:B------:R-:W-:-:S05]  /*7c40*/  FFMA R3, R150, R23, R3 ;  /* 0x0000001796037223 */ /* 0x000fca0000000003 */
[----:B------:R-:W-:-:S05]  /*7c50*/  F2FP.TF32.F32.PACK_B R3, R3 ;  /* 0x00000003ff03723e */ /* 0x000fca00024050ff */
[----:B------:R0:W-:Y:S01]  /*7c60*/  @P1 STG.E desc[UR50][R4.64+0x3e0], R3 ;  /* 0x0003e00304001986 */ /* 0x0001e2000c101932 */
[----:B------:R-:W-:Y:S05]  /*7c70*/  @!P0 BRA `(.L_x_284) ;  /* 0x0000000000048947 */ /* 0x000fea0003800000 */
[----:B------:R0:W5:Y:S02]  /*7c80*/  LDG.E.LTC128B R18, desc[UR50][R8.64+0x3e4] ;  /* 0x0003e43208127981 */ /* 0x000164000c1e1920 */
.L_x_284:
[----:B------:R-:W-:Y:S05]  /*7c90*/  BSYNC B1 ;  /* 0x0000000000017941 */ /* 0x000fea0003800000 */
.L_x_283:
[----:B------:R-:W-:Y:S05]  /*7ca0*/  @!P0 BRA `(.L_x_285) ;  /* 0x0000002400508947 */ /* 0x000fea0003800000 */
[----:B0----5:R-:W-:-:S05]  /*7cb0*/  LOP3.LUT R3, R18, 0xffffe000, RZ, 0xc0, !PT ;  /* 0xffffe00012037812 */ /* 0x021fca00078ec0ff */
[----:B------:R-:W-:-:S04]  /*7cc0*/  FMUL R0, R3, R22 ;  /* 0x0000001603007220 */ /* 0x000fc80000400000 */
[----:B------:R-:W-:-:S05]  /*7cd0*/  FFMA R151, R151, R23, R0 ;  /* 0x0000001797977223 */ /* 0x000fca0000000000 */
[----:B------:R-:W-:-:S05]  /*7ce0*/  F2FP.TF32.F32.PACK_B R151, R151 ;  /* 0x00000097ff97723e */ /* 0x000fca00024050ff */
[----:B------:R0:W-:Y:S01]  /*7cf0*/  STG.E desc[UR50][R10.64+0x3e4], R151 ;  /* 0x0003e4970a007986 */ /* 0x0001e2000c101932 */
[----:B------:R-:W-:Y:S05]  /*7d00*/  BRA `(.L_x_285) ;  /* 0x0000002400387947 */ /* 0x000fea0003800000 */
.L_x_32:
[----:B------:R-:W-:Y:S01]  /*7d10*/  ULDC.64 UR4, c[0x0][0x5c0] ;  /* 0x0001700000047ab9 */ /* 0x000fe20000000a00 */
[----:B------:R-:W-:Y:S01]  /*7d20*/  ISETP.GT.AND P1, PT, R0, 0x1, PT ;  /* 0x000000010000780c */ /* 0x000fe20003f24270 */
[-C--:B------:R-:W-:Y:S01]  /*7d30*/  FMUL R3, R24, R23.reuse ;  /* 0x0000001718037220 */ /* 0x080fe20000400000 */
[----:B------:R-:W-:Y:S01]  /*7d40*/  LEA R4, P0, R170, UR4, 0x2 ;  /* 0x00000004aa047c11 */ /* 0x000fe2000f8010ff */
[-C--:B------:R-:W-:Y:S01]  /*7d50*/  FMUL R25, R25, R23.reuse ;  /* 0x0000001719197220 */ /* 0x080fe20000400000 */
[----:B------:R-:W-:Y:S01]  /*7d60*/  ISETP.GT.AND P3, PT, R2, RZ, P1 ;  /* 0x000000ff0200720c */ /* 0x000fe20000f64270 */
[----:B------:R-:W-:Y:S01]  /*7d70*/  FMUL R9, R26, R23 ;  /* 0x000000171a097220 */ /* 0x000fe20000400000 */
[----:B------:R-:W-:Y:S01]  /*7d80*/  F2FP.TF32.F32.PACK_B R3, R3 ;  /* 0x00000003ff03723e */ /* 0x000fe200024050ff */
[-C--:B------:R-:W-:Y:S01]  /*7d90*/  FMUL R27, R27, R23.reuse ;  /* 0x000000171b1b7220 */ /* 0x080fe20000400000 */
[----:B------:R-:W-:Y:S01]  /*7da0*/  LEA.HI.X R5, R170, UR5, R175, 0x2, P0 ;  /* 0x00000005aa057c11 */ /* 0x000fe200080f14af */
[-C--:B------:R-:W-:Y:S01]  /*7db0*/  FMUL R29, R29, R23.reuse ;  /* 0x000000171d1d7220 */ /* 0x080fe20000400000 */
[----:B------:R-:W-:Y:S01]  /*7dc0*/  ISETP.GT.AND P2, PT, R2, 0x8, P2 ;  /* 0x000000080200780c */ /* 0x000fe20001744270 */
[-C--:B------:R-:W-:Y:S01]  /*7dd0*/  FMUL R31, R31, R23.reuse ;  /* 0x000000171f1f7220 */ /* 0x080fe20000400000 */
[----:B------:R-:W-:Y:S01]  /*7de0*/  ISETP.GT.AND P0, PT, R0, 0x8, PT ;  /* 0x000000080000780c */ /* 0x000fe20003f04270 */
[----:B------:R0:W-:Y:S01]  /*7df0*/  @P4 STG.E desc[UR50][R4.64], R3 ;  /* 0x0000000304004986 */ /* 0x0001e2000c101932 */
[C---:B------:R-:W-:Y:S01]  /*7e00*/  SHF.L.U64.HI R11, R10.reuse, 0x5, R11 ;  /* 0x000000050a0b7819 */ /* 0x040fe2000001020b */
[-C--:B------:R-:W-:Y:S01]  /*7e10*/  FMUL R33, R33, R23.reuse ;  /* 0x0000001721217220 */ /* 0x080fe20000400000 */
[----:B------:R-:W-:Y:S01]  /*7e20*/  LEA R6, P4, R10, R4, 0x5 ;  /* 0x000000040a067211 */ /* 0x000fe200078828ff */
[----:B------:R-:W-:Y:S01]  /*7e30*/  FMUL R35, R35, R23 ;  /* 0x0000001723237220 */ /* 0x000fe20000400000 */
[----:B------:R-:W-:Y:S01]  /*7e40*/  F2FP.TF32.F32.PACK_B R25, R25 ;  /* 0x00000019ff19723e */ /* 0x000fe200024050ff */
[----:B------:R-:W-:Y:S01]  /*7e50*/  FMUL R37, R37, R23 ;  /* 0x0000001725257220 */ /* 0x000fe20000400000 */
[C---:B------:R-:W-:Y:S01]  /*7e60*/  ISETP.GT.AND P1, PT, R2.reuse, 0x8, P1 ;  /* 0x000000080200780c */ /* 0x040fe20000f24270 */
[----:B------:R-:W-:Y:S01]  /*7e70*/  IMAD.X R7, R11, 0x1, R5, P4 ;  /* 0x000000010b077824 */ /* 0x000fe200020e0605 */
[----:B------:R-:W-:Y:S01]  /*7e80*/  ISETP.GT.AND P5, PT, R2, RZ, P0 ;  /* 0x000000ff0200720c */ /* 0x000fe200007a4270 */
[----:B------:R-:W-:Y:S01]  /*7e90*/  @P3 STG.E desc[UR50][R4.64+0x4], R25 ;  /* 0x0000041904003986 */ /* 0x000fe2000c101932 */
[----:B------:R-:W-:Y:S01]  /*7ea0*/  F2FP.TF32.F32.PACK_B R9, R9 ;  /* 0x00000009ff09723e */ /* 0x000fe200024050ff */
[-C--:B0-----:R-:W-:Y:S01]  /*7eb0*/  FMUL R3, R28, R23.reuse ;  /* 0x000000171c037220 */ /* 0x081fe20000400000 */
[----:B------:R-:W-:Y:S01]  /*7ec0*/  ISETP.GT.AND P3, PT, R0, 0x9, PT ;  /* 0x000000090000780c */ /* 0x000fe20003f64270 */
[----:B------:R-:W-:Y:S01]  /*7ed0*/  FMUL R11, R30, R23 ;  /* 0x000000171e0b7220 */ /* 0x000fe20000400000 */
[----:B------:R-:W-:Y:S01]  /*7ee0*/  F2FP.TF32.F32.PACK_B R27, R27 ;  /* 0x0000001bff1b723e */ /* 0x000fe200024050ff */
[----:B------:R0:W-:Y:S01]  /*7ef0*/  @P2 STG.E desc[UR50][R6.64], R9 ;  /* 0x0000000906002986 */ /* 0x0001e2000c101932 */
[----:B------:R-:W-:Y:S01]  /*7f00*/  F2FP.TF32.F32.PACK_B R3, R3 ;  /* 0x00000003ff03723e */ /* 0x000fe200024050ff */
[-C--:B------:R-:W-:Y:S01]  /*7f10*/  FMUL R39, R39, R23.reuse ;  /* 0x0000001727277220 */ /* 0x080fe20000400000 */
[C---:B------:R-:W-:Y:S01]  /*7f20*/  ISETP.GT.AND P4, PT, R2.reuse, RZ, P3 ;  /* 0x000000ff0200720c */ /* 0x040fe20001f84270 */
[----:B------:R-:W-:Y:S01]  /*7f30*/  @P1 STG.E desc[UR50][R6.64+0x4], R27 ;  /* 0x0000041b06001986 */ /* 0x000fe2000c101932 */
[----:B------:R-:W-:Y:S01]  /*7f40*/  ISETP.GT.AND P2, PT, R2, 0x8, P0 ;  /* 0x000000080200780c */ /* 0x000fe20000744270 */
[-C--:B------:R-:W-:Y:S01]  /*7f50*/  FMUL R41, R41, R23.reuse ;  /* 0x0000001729297220 */ /* 0x080fe20000400000 */
[----:B------:R-:W-:Y:S01]  /*7f60*/  ISETP.GT.AND P0, PT, R0, 0x10, PT ;  /* 0x000000100000780c */ /* 0x000fe20003f04270 */
[----:B------:R1:W-:Y:S01]  /*7f70*/  @P5 STG.E desc[UR50][R4.64+0x20], R3 ;  /* 0x0000200304005986 */ /* 0x0003e2000c101932 */
[C---:B------:R-:W-:Y:S01]  /*7f80*/  ISETP.GT.AND P3, PT, R2.reuse, 0x8, P3 ;  /* 0x000000080200780c */ /* 0x040fe20001f64270 */
[-C--:B------:R-:W-:Y:S01]  /*7f90*/  FMUL R43, R43, R23.reuse ;  /* 0x000000172b2b7220 */ /* 0x080fe20000400000 */
[----:B------:R-:W-:Y:S01]  /*7fa0*/  ISETP.GT.AND P5, PT, R2, RZ, P0 ;  /* 0x000000ff0200720c */ /* 0x000fe200007a4270 */
[----:B0-----:R-:W-:Y:S01]  /*7fb0*/  FMUL R9, R34, R23 ;  /* 0x0000001722097220 */ /* 0x001fe20000400000 */
[----:B------:R-:W-:Y:S01]  /*7fc0*/  F2FP.TF32.F32.PACK_B R29, R29 ;  /* 0x0000001dff1d723e */ /* 0x000fe200024050ff */
[----:B------:R-:W-:Y:S01]  /*7fd0*/  FMUL R45, R45, R23 ;  /* 0x000000172d2d7220 */ /* 0x000fe20000400000 */
[----:B------:R-:W-:Y:S01]  /*7fe0*/  F2FP.TF32.F32.PACK_B R11, R11 ;  /* 0x0000000bff0b723e */ /* 0x000fe200024050ff */
[----:B------:R-:W-:Y:S01]  /*7ff0*/  FMUL R47, R47, R23 ;  /* 0x000000172f2f7220 */ /* 0x000fe20000400000 */
[----:B------:R-:W-:Y:S01]  /*8000*/  ISETP.GT.AND P1, PT, R0, 0x11, PT ;  /* 0x000000110000780c */ /* 0x000fe20003f24270 */
[----:B------:R-:W-:Y:S01]  /*8010*/  @P4 STG.E desc[UR50][R4.64+0x24], R29 ;  /* 0x0000241d04004986 */ /* 0x000fe2000c101932 */
[----:B------:R-:W-:Y:S01]  /*8020*/  F2FP.TF32.F32.PACK_B R31, R31 ;  /* 0x0000001fff1f723e */ /* 0x000fe200024050ff */
[-C--:B-1----:R-:W-:Y:S01]  /*8030*/  FMUL R3, R32, R23.reuse ;  /* 0x0000001720037220 */ /* 0x082fe20000400000 */
[C---:B------:R-:W-:Y:S01]  /*8040*/  ISETP.GT.AND P4, PT, R2.reuse, RZ, P1 ;  /* 0x000000ff0200720c */ /* 0x040fe20000f84270 */
[----:B------:R0:W-:Y:S01]  /*8050*/  @P2 STG.E desc[UR50][R6.64+0x20], R11 ;  /* 0x0000200b06002986 */ /* 0x0001e2000c101932 */
[----:B------:R-:W-:Y:S01]  /*8060*/  ISETP.GT.AND P2, PT, R2, 0x8, P0 ;  /* 0x000000080200780c */ /* 0x000fe20000744270 */
[----:B------:R-:W-:Y:S01]  /*8070*/  FMUL R49, R49, R23 ;  /* 0x0000001731317220 */ /* 0x000fe20000400000 */
[----:B------:R-:W-:Y:S01]  /*8080*/  F2FP.TF32.F32.PACK_B R3, R3 ;  /* 0x00000003ff03723e */ /* 0x000fe200024050ff */
[----:B------:R-:W-:Y:S01]  /*8090*/  @P3 STG.E desc[UR50][R6.64+0x24], R31 ;  /* 0x0000241f06003986 */ /* 0x000fe2000c101932 */
[----:B------:R-:W-:Y:S01]  /*80a0*/  ISETP.GT.AND P0, PT, R0, 0x18, PT ;  /* 0x000000180000780c */ /* 0x000fe20003f04270 */
[-C--:B------:R-:W-:Y:S01]  /*80b0*/  FMUL R51, R51, R23.reuse ;  /* 0x0000001733337220 */ /* 0x080fe20000400000 */
[C---:B------:R-:W-:Y:S01]  /*80c0*/  ISETP.GT.AND P3, PT, R2.reuse, 0x8, P1 ;  /* 0x000000080200780c */ /* 0x040fe20000f64270 */
[----:B------:R1:W-:Y:S01]  /*80d0*/  @P5 STG.E desc[UR50][R4.64+0x40], R3 ;  /* 0x0000400304005986 */ /* 0x0003e2000c101932 */
[----:B------:R-:W-:Y:S01]  /*80e0*/  ISETP.GT.AND P5, PT, R2, RZ, P0 ;  /* 0x000000ff0200720c */ /* 0x000fe200007a4270 */
[----:B------:R-:W-:Y:S01]  /*80f0*/  FMUL R53, R53, R23 ;  /* 0x0000001735357220 */ /* 0x000fe20000400000 */
[----:B------:R-:W-:Y:S01]  /*8100*/  F2FP.TF32.F32.PACK_B R33, R33 ;  /* 0x00000021ff21723e */ /* 0x000fe200024050ff */
[----:B0-----:R-:W-:Y:S01]  /*8110*/  FMUL R11, R38, R23 ;  /* 0x00000017260b7220 */ /* 0x001fe20000400000 */
[----:B------:R-:W-:Y:S01]  /*8120*/  F2FP.TF32.F32.PACK_B R9, R9 ;  /* 0x00000009ff09723e */ /* 0x000fe200024050ff */
[----:B------:R-:W-:Y:S01]  /*8130*/  FMUL R55, R55, R23 ;  /* 0x0000001737377220 */ /* 0x000fe20000400000 */
[----:B------:R-:W-:Y:S01]  /*8140*/  ISETP.GT.AND P1, PT, R0, 0x19, PT ;  /* 0x000000190000780c */ /* 0x000fe20003f24270 */
[----:B------:R-:W-:Y:S01]  /*8150*/  @P4 STG.E desc[UR50][R4.64+0x44], R33 ;  /* 0x0000442104004986 */ /* 0x000fe2000c101932 */
[----:B------:R-:W-:Y:S01]  /*8160*/  F2FP.TF32.F32.PACK_B R35, R35 ;  /* 0x00000023ff23723e */ /* 0x000fe200024050ff */
[-C--:B------:R-:W-:Y:S01]  /*8170*/  FMUL R57, R57, R23.reuse ;  /* 0x0000001739397220 */ /* 0x080fe20000400000 */
[----:B------:R-:W-:Y:S01]  /*8180*/  ISETP.GT.AND P4, PT, R2, RZ, P1 ;  /* 0x000000ff0200720c */ /* 0x000fe20000f84270 */
[-C--:B-1----:R-:W-:Y:S01]  /*8190*/  FMUL R3, R36, R23.reuse ;  /* 0x0000001724037220 */ /* 0x082fe20000400000 */
[----:B------:R0:W-:Y:S01]  /*81a0*/  @P2 STG.E desc[UR50][R6.64+0x40], R9 ;  /* 0x0000400906002986 */ /* 0x0001e2000c101932 */
[----:B------:R-:W-:Y:S01]  /*81b0*/  ISETP.GT.AND P2, PT, R2, 0x8, P0 ;  /* 0x000000080200780c */ /* 0x000fe20000744270 */
[----:B------:R-:W-:Y:S01]  /*81c0*/  FMUL R59, R59, R23 ;  /* 0x000000173b3b7220 */ /* 0x000fe20000400000 */
[----:B------:R-:W-:Y:S01]  /*81d0*/  ISETP.GT.AND P0, PT, R0, 0x20, PT ;  /* 0x000000200000780c */ /* 0x000fe20003f04270 */
[----:B------:R-:W-:Y:S01]  /*81e0*/  @P3 STG.E desc[UR50][R6.64+0x44], R35 ;  /* 0x0000442306003986 */ /* 0x000fe2000c101932 */
[----:B------:R-:W-:Y:S01]  /*81f0*/  F2FP.TF32.F32.PACK_B R3, R3 ;  /* 0x00000003ff03723e */ /* 0x000fe200024050ff */
[-C--:B------:R-:W-:Y:S01]  /*8200*/  FMUL R61, R61, R23.reuse ;  /* 0x000000173d3d7220 */ /* 0x080fe20000400000 */
[C---:B------:R-:W-:Y:S01]  /*8210*/  ISETP.GT.AND P3, PT, R2.reuse, 0x8, P1 ;  /* 0x000000080200780c */ /* 0x040fe20000f64270 */
[----:B------:R-:W-:Y:S01]  /*8220*/  FMUL R63, R63, R23 ;  /* 0x000000173f3f7220 */ /* 0x000fe20000400000 */
[----:B------:R-:W-:Y:S01]  /*8230*/  F2FP.TF32.F32.PACK_B R37, R37 ;  /* 0x00000025ff25723e */ /* 0x000fe200024050ff */
[----:B------:R1:W-:Y:S01]  /*8240*/  @P5 STG.E desc[UR50][R4.64+0x60], R3 ;  /* 0x0000600304005986 */ /* 0x0003e2000c101932 */
[----:B------:R-:W-:Y:S01]  /*8250*/  ISETP.GT.AND P5, PT, R2, RZ, P0 ;  /* 0x000000ff0200720c */ /* 0x000fe200007a4270 */
[----:B0-----:R-:W-:Y:S01]  /*8260*/  FMUL R9, R42, R23 ;  /* 0x000000172a097220 */ /* 0x001fe20000400000 */
[----:B------:R-:W-:Y:S01]  /*8270*/  F2FP.TF32.F32.PACK_B R11, R11 ;  /* 0x0000000bff0b723e */ /* 0x000fe200024050ff */
[----:B------:R-:W-:Y:S01]  /*8280*/  @P4 STG.E desc[UR50][R4.64+0x64], R37 ;  /* 0x0000642504004986 */ /* 0x000fe2000c101932 */
[----:B------:R-:W-:Y:S01]  /*8290*/  ISETP.GT.AND P1, PT, R0, 0x21, PT ;  /* 0x000000210000780c */ /* 0x000fe20003f24270 */
[----:B------:R-:W-:Y:S01]  /*82a0*/  FMUL R65, R65, R23 ;  /* 0x0000001741417220 */ /* 0x000fe20000400000 */
[----:B------:R-:W-:Y:S01]  /*82b0*/  F2FP.TF32.F32.PACK_B R39, R39 ;  /* 0x00000027ff27723e */ /* 0x000fe200024050ff */
[----:B------:R0:W-:Y:S01]  /*82c0*/  @P2 STG.E desc[UR50][R6.64+0x60], R11 ;  /* 0x0000600b06002986 */ /* 0x0001e2000c101932 */
[C---:B------:R-:W-:Y:S01]  /*82d0*/  ISETP.GT.AND P4, PT, R2.reuse, RZ, P1 ;  /* 0x000000ff0200720c */ /* 0x040fe20000f84270 */
[-C--:B------:R-:W-:Y:S01]  /*82e0*/  FMUL R67, R67, R23.reuse ;  /* 0x0000001743437220 */ /* 0x080fe20000400000 */
[----:B------:R-:W-:Y:S01]  /*82f0*/  ISETP.GT.AND P2, PT, R2, 0x8, P0 ;  /* 0x000000080200780c */ /* 0x000fe20000744270 */
[-C--:B-1----:R-:W-:Y:S01]  /*8300*/  FMUL R3, R40, R23.reuse ;  /* 0x0000001728037220 */ /* 0x082fe20000400000 */
[----:B------:R-:W-:Y:S01]  /*8310*/  ISETP.GT.AND P0, PT, R0, 0x28, PT ;  /* 0x000000280000780c */ /* 0x000fe20003f04270 */
[----:B------:R-:W-:Y:S01]  /*8320*/  @P3 STG.E desc[UR50][R6.64+0x64], R39 ;  /* 0x0000642706003986 */ /* 0x000fe2000c101932 */
[----:B------:R-:W-:Y:S01]  /*8330*/  ISETP.GT.AND P3, PT, R2, 0x8, P1 ;  /* 0x000000080200780c */ /* 0x000fe20000f64270 */
[----:B------:R-:W-:Y:S01]  /*8340*/  FMUL R69, R69, R23 ;  /* 0x0000001745457220 */ /* 0x000fe20000400000 */
[----:B------:R-:W-:Y:S01]  /*8350*/  F2FP.TF32.F32.PACK_B R3, R3 ;  /* 0x00000003ff03723e */ /* 0x000fe200024050ff */
[----:B------:R-:W-:Y:S01]  /*8360*/  FMUL R71, R71, R23 ;  /* 0x0000001747477220 */ /* 0x000fe20000400000 */
[----:B------:R-:W-:Y:S01]  /*8370*/  F2FP.TF32.F32.PACK_B R41, R41 ;  /* 0x00000029ff29723e */ /* 0x000fe200024050ff */
[----:B0-----:R-:W-:Y:S01]  /*8380*/  FMUL R11, R46, R23 ;  /* 0x000000172e0b7220 */ /* 0x001fe20000400000 */
[----:B------:R-:W-:Y:S01]  /*8390*/  F2FP.TF32.F32.PACK_B R9, R9 ;  /* 0x00000009ff09723e */ /* 0x000fe200024050ff */
[----:B------:R0:W-:Y:S01]  /*83a0*/  @P5 STG.E desc[UR50][R4.64+0x80], R3 ;  /* 0x0000800304005986 */ /* 0x0001e2000c101932 */
[----:B------:R-:W-:Y:S01]  /*83b0*/  ISETP.GT.AND P5, PT, R2, RZ, P0 ;  /* 0x000000ff0200720c */ /* 0x000fe200007a4270 */
[----:B------:R-:W-:Y:S01]  /*83c0*/  FMUL R73, R73, R23 ;  /* 0x0000001749497220 */ /* 0x000fe20000400000 */
[----:B------:R-:W-:Y:S01]  /*83d0*/  ISETP.GT.AND P1, PT, R0, 0x29, PT ;  /* 0x000000290000780c */ /* 0x000fe20003f24270 */
[----:B------:R-:W-:Y:S01]  /*83e0*/  @P4 STG.E desc[UR50][R4.64+0x84], R41 ;  /* 0x0000842904004986 */ /* 0x000fe2000c101932 */
[----:B------:R-:W-:Y:S01]  /*83f0*/  F2FP.TF32.F32.PACK_B R43, R43 ;  /* 0x0000002bff2b723e */ /* 0x000fe200024050ff */
[-C--:B------:R-:W-:Y:S01]  /*8400*/  FMUL R75, R75, R23.reuse ;  /* 0x000000174b4b7220 */ /* 0x080fe20000400000 */
[C---:B------:R-:W-:Y:S01]  /*8410*/  ISETP.GT.AND P4, PT, R2.reuse, RZ, P1 ;  /* 0x000000ff0200720c */ /* 0x040fe20000f84270 */
[----:B------:R1:W-:Y:S01]  /*8420*/  @P2 STG.E desc[UR50][R6.64+0x80], R9 ;  /* 0x0000800906002986 */ /* 0x0003e2000c101932 */
[----:B------:R-:W-:Y:S01]  /*8430*/  ISETP.GT.AND P2, PT, R2, 0x8, P0 ;  /* 0x000000080200780c */ /* 0x000fe20000744270 */
[-C--:B------:R-:W-:Y:S01]  /*8440*/  FMUL R77, R77, R23.reuse ;  /* 0x000000174d4d7220 */ /* 0x080fe20000400000 */
[----:B------:R-:W-:Y:S01]  /*8450*/  ISETP.GT.AND P0, PT, R0, 0x30, PT ;  /* 0x000000300000780c */ /* 0x000fe20003f04270 */
[-C--:B0-----:R-:W-:Y:S01]  /*8460*/  FMUL R3, R44, R23.reuse ;  /* 0x000000172c037220 */ /* 0x081fe20000400000 */
[----:B------:R-:W-:Y:S01]  /*8470*/  @P3 STG.E desc[UR50][R6.64+0x84], R43 ;  /* 0x0000842b06003986 */ /* 0x000fe2000c101932 */
[----:B------:R-:W-:Y:S01]  /*8480*/  ISETP.GT.AND P3, PT, R2, 0x8, P1 ;  /* 0x000000080200780c */ /* 0x000fe20000f64270 */
[----:B------:R-:W-:Y:S01]  /*8490*/  FMUL R79, R79, R23 ;  /* 0x000000174f4f7220 */ /* 0x000fe20000400000 */
[----:B------:R-:W-:Y:S01]  /*84a0*/  F2FP.TF32.F32.PACK_B R45, R45 ;  /* 0x0000002dff2d723e */ /* 0x000fe200024050ff */
[----:B------:R-:W-:Y:S01]  /*84b0*/  FMUL R81, R81, R23 ;  /* 0x0000001751517220 */ /* 0x000fe20000400000 */
[----:B------:R-:W-:Y:S01]  /*84c0*/  F2FP.TF32.F32.PACK_B R3, R3 ;  /* 0x00000003ff03723e */ /* 0x000fe200024050ff */
[----:B------:R-:W-:Y:S01]  /*84d0*/  FMUL R83, R83, R23 ;  /* 0x0000001753537220 */ /* 0x000fe20000400000 */
[----:B------:R-:W-:Y:S01]  /*84e0*/  F2FP.TF32.F32.PACK_B R11, R11 ;  /* 0x0000000bff0b723e */ /* 0x000fe200024050ff */
[-C--:B-1----:R-:W-:Y:S01]  /*84f0*/  FMUL R9, R50, R23.reuse ;  /* 0x0000001732097220 */ /* 0x082fe20000400000 */
[----:B------:R-:W-:Y:S01]  /*8500*/  ISETP.GT.AND P1, PT, R0, 0x31, PT ;  /* 0x000000310000780c */ /* 0x000fe20003f24270 */
[----:B------:R0:W-:Y:S01]  /*8510*/  @P5 STG.E desc[UR50][R4.64+0xa0], R3 ;  /* 0x0000a00304005986 */ /* 0x0001e2000c101932 */
[C---:B------:R-:W-:Y:S01]  /*8520*/  ISETP.GT.AND P5, PT, R2.reuse, RZ, P0 ;  /* 0x000000ff0200720c */ /* 0x040fe200007a4270 */
[----:B------:R-:W-:Y:S01]  /*8530*/  FMUL R85, R85, R23 ;  /* 0x0000001755557220 */ /* 0x000fe20000400000 */
[----:B------:R-:W-:Y:S01]  /*8540*/  F2FP.TF32.F32.PACK_B R47, R47 ;  /* 0x0000002fff2f723e */ /* 0x000fe200024050ff */
[----:B------:R-:W-:Y:S01]  /*8550*/  @P4 STG.E desc[UR50][R4.64+0xa4], R45 ;  /* 0x0000a42d04004986 */ /* 0x000fe2000c101932 */
[C---:B------:R-:W-:Y:S01]  /*8560*/  ISETP.GT.AND P4, PT, R2.reuse, RZ, P1 ;  /* 0x000000ff0200720c */ /* 0x040fe20000f84270 */
[----:B------:R-:W-:Y:S01]  /*8570*/  FMUL R87, R87, R23 ;  /* 0x0000001757577220 */ /* 0x000fe20000400000 */
[----:B------:R-:W-:Y:S01]  /*8580*/  F2FP.TF32.F32.PACK_B R49, R49 ;  /* 0x00000031ff31723e */ /* 0x000fe200024050ff */
        /* <DEDUP_REMOVED lines=11> */
[-C--:B------:R-:W-:Y:S01]  /*8640*/  FMUL R95, R95, R23.reuse ;  /* 0x000000175f5f7220 */ /* 0x080fe20000400000 */
[----:B------:R-:W-:Y:S01]  /*8650*/  ISETP.GT.AND P1, PT, R0, 0x39, PT ;  /* 0x000000390000780c */ /* 0x000fe20003f24270 */
[----:B-1----:R-:W-:Y:S01]  /*8660*/  FMUL R11, R54, R23 ;  /* 0x00000017360b7220 */ /* 0x002fe20000400000 */
[----:B------:R-:W-:Y:S01]  /*8670*/  F2FP.TF32.F32.PACK_B R51, R51 ;  /* 0x00000033ff33723e */ /* 0x000fe200024050ff */
        /* <DEDUP_REMOVED lines=15> */
[-C--:B------:R-:W-:Y:S01]  /*8770*/  FMUL R103, R103, R23.reuse ;  /* 0x0000001767677220 */ /* 0x080fe20000400000 */
[----:B------:R-:W-:Y:S01]  /*8780*/  ISETP.GT.AND P1, PT, R0, 0x41, PT ;  /* 0x000000410000780c */ /* 0x000fe20003f24270 */
[----:B------:R-:W-:Y:S01]  /*8790*/  FMUL R105, R105, R23 ;  /* 0x0000001769697220 */ /* 0x000fe20000400000 */
[----:B------:R-:W-:Y:S01]  /*87a0*/  F2FP.TF32.F32.PACK_B R3, R3 ;  /* 0x00000003ff03723e */ /* 0x000fe200024050ff */
[----:B------:R-:W-:Y:S01]  /*87b0*/  FMUL R107, R107, R23 ;  /* 0x000000176b6b7220 */ /* 0x000fe20000400000 */
[----:B------:R-:W-:Y:S01]  /*87c0*/  F2FP.TF32.F32.PACK_B R55, R55 ;  /* 0x00000037ff37723e */ /* 0x000fe200024050ff */
        /* <DEDUP_REMOVED lines=21> */
[-C--:B------:R-:W-:Y:S01]  /*8920*/  FMUL R119, R119, R23.reuse ;  /* 0x0000001777777220 */ /* 0x080fe20000400000 */
[----:B-1----:R-:W-:Y:S01]  /*8930*/  FMUL R11, R62, R23 ;  /* 0x000000173e0b7220 */ /* 0x002fe20000400000 */
[----:B------:R-:W-:Y:S01]  /*8940*/  F2FP.TF32.F32.PACK_B R61, R61 ;  /* 0x0000003dff3d723e */ /* 0x000fe200024050ff */
[-C--:B------:R-:W-:Y:S01]  /*8950*/  FMUL R121, R121, R23.reuse ;  /* 0x0000001779797220 */ /* 0x080fe20000400000 */
        /* <DEDUP_REMOVED lines=51> */
[----:B------:R-:W-:Y:S01]  /*8c90*/  ISETP.GT.AND P4, PT, R2, RZ, P1 ;  /* 0x000000ff0200720c */ /* 0x000fe20000f84270 */
[----:B------:R-:W-:Y:S01]  /*8ca0*/  FMUL R15, R150, R23 ;  /* 0x00000017960f7220 */ /* 0x000fe20000400000 */
[----:B------:R-:W-:Y:S01]  /*8cb0*/  F2FP.TF32.F32.PACK_B R71, R71 ;  /* 0x00000047ff47723e */ /* 0x000fe200024050ff */
[----:B------:R1:W-:Y:S01]  /*8cc0*/  @P2 STG.E desc[UR50][R6.64+0x140], R9 ;  /* 0x0001400906002986 */ /* 0x0003e2000c101932 */
[----:B------:R-:W-:Y:S01]  /*8cd0*/  ISETP.GT.AND P2, PT, R2, 0x8, P0 ;  /* 0x000000080200780c */ /* 0x000fe20000744270 */
[-C--:B------:R-:W-:Y:S01]  /*8ce0*/  FMUL R151, R151, R23.reuse ;  /* 0x0000001797977220 */ /* 0x080fe20000400000 */
[----:B------:R-:W-:Y:S01]  /*8cf0*/  ISETP.GT.AND P0, PT, R0, 0x60, PT ;  /* 0x000000600000780c */ /* 0x000fe20003f04270 */
[----:B0-----:R-:W-:Y:S01]  /*8d00*/  FMUL R3, R68, R23 ;  /* 0x0000001744037220 */ /* 0x001fe20000400000 */
[----:B------:R-:W-:Y:S01]  /*8d10*/  @P3 STG.E desc[UR50][R6.64+0x144], R67 ;  /* 0x0001444306003986 */ /* 0x000fe2000c101932 */
[----:B------:R-:W-:-:S02]  /*8d20*/  ISETP.GT.AND P3, PT, R2, 0x8, P1 ;  /* 0x000000080200780c */ /* 0x000fc40000f64270 */
[----:B------:R-:W-:Y:S02]  /*8d30*/  ISETP.GT.AND P1, PT, R0, 0x61, PT ;  /* 0x000000610000780c */ /* 0x000fe40003f24270 */
[----:B------:R-:W-:Y:S01]  /*8d40*/  F2FP.TF32.F32.PACK_B R3, R3 ;  /* 0x00000003ff03723e */ /* 0x000fe200024050ff */
[----:B-1----:R-:W-:Y:S01]  /*8d50*/  FMUL R9, R74, R23 ;  /* 0x000000174a097220 */ /* 0x002fe20000400000 */
[----:B------:R-:W-:-:S03]  /*8d60*/  F2FP.TF32.F32.PACK_B R73, R73 ;  /* 0x00000049ff49723e */ /* 0x000fc600024050ff */
[----:B------:R0:W-:Y:S01]  /*8d70*/  @P5 STG.E desc[UR50][R4.64+0x160], R3 ;  /* 0x0001600304005986 */ /* 0x0001e2000c101932 */
[C---:B------:R-:W-:Y:S02]  /*8d80*/  ISETP.GT.AND P5, PT, R2.reuse, RZ, P0 ;  /* 0x000000ff0200720c */ /* 0x040fe400007a4270 */
[----:B------:R-:W-:Y:S01]  /*8d90*/  F2FP.TF32.F32.PACK_B R9, R9 ;  /* 0x00000009ff09723e */ /* 0x000fe200024050ff */
[----:B------:R-:W-:Y:S01]  /*8da0*/  @P4 STG.E desc[UR50][R4.64+0x164], R69 ;  /* 0x0001644504004986 */ /* 0x000fe2000c101932 */
[C---:B------:R-:W-:Y:S02]  /*8db0*/  ISETP.GT.AND P4, PT, R2.reuse, RZ, P1 ;  /* 0x000000ff0200720c */ /* 0x040fe40000f84270 */
[----:B------:R-:W-:Y:S01]  /*8dc0*/  F2FP.TF32.F32.PACK_B R75, R75 ;  /* 0x0000004bff4b723e */ /* 0x000fe200024050ff */
[----:B------:R1:W-:Y:S01]  /*8dd0*/  @P2 STG.E desc[UR50][R6.64+0x160], R11 ;  /* 0x0001600b06002986 */ /* 0x0003e2000c101932 */
[----:B------:R-:W-:Y:S02]  /*8de0*/  ISETP.GT.AND P2, PT, R2, 0x8, P0 ;  /* 0x000000080200780c */ /* 0x000fe40000744270 */
        /* <DEDUP_REMOVED lines=250> */
[----:B------:R-:W-:Y:S01]  /*9d90*/  ISETP.GT.AND P0, PT, R2, 0x8, P0 ;  /* 0x000000080200780c */ /* 0x000fe20000704270 */
[----:B------:R-:W-:Y:S01]  /*9da0*/  @P4 STG.E desc[UR50][R4.64+0x364], R133 ;  /* 0x0003648504004986 */ /* 0x000fe2000c101932 */
[----:B------:R-:W-:Y:S02]  /*9db0*/  ISETP.GT.AND P4, PT, R0, 0xe9, PT ;  /* 0x000000e90000780c */ /* 0x000fe40003f84270 */
[----:B------:R-:W-:Y:S01]  /*9dc0*/  F2FP.TF32.F32.PACK_B R9, R9 ;  /* 0x00000009ff09723e */ /* 0x000fe200024050ff */
[----:B------:R1:W-:Y:S01]  /*9dd0*/  @P2 STG.E desc[UR50][R6.64+0x360], R11 ;  /* 0x0003600b06002986 */ /* 0x0003e2000c101932 */
[C---:B------:R-:W-:Y:S02]  /*9de0*/  ISETP.GT.AND P2, PT, R2.reuse, RZ, P1 ;  /* 0x000000ff0200720c */ /* 0x040fe40000f44270 */
[----:B------:R-:W-:Y:S01]  /*9df0*/  ISETP.GT.AND P1, PT, R2, 0x8, P1 ;  /* 0x000000080200780c */ /* 0x000fe20000f24270 */
[----:B0-----:R-:W-:Y:S01]  /*9e00*/  FMUL R3, R136, R23 ;  /* 0x0000001788037220 */ /* 0x001fe20000400000 */
[----:B------:R-:W-:Y:S01]  /*9e10*/  @P3 STG.E desc[UR50][R6.64+0x364], R135 ;  /* 0x0003648706003986 */ /* 0x000fe2000c101932 */
[----:B------:R-:W-:-:S02]  /*9e20*/  ISETP.GT.AND P6, PT, R2, RZ, P4 ;  /* 0x000000ff0200720c */ /* 0x000fc400027c4270 */
[----:B------:R-:W-:Y:S02]  /*9e30*/  F2FP.TF32.F32.PACK_B R139, R139 ;  /* 0x0000008bff8b723e */ /* 0x000fe400024050ff */
[----:B------:R-:W-:Y:S02]  /*9e40*/  F2FP.TF32.F32.PACK_B R3, R3 ;  /* 0x00000003ff03723e */ /* 0x000fe400024050ff */
[----:B------:R-:W-:Y:S01]  /*9e50*/  F2FP.TF32.F32.PACK_B R141, R141 ;  /* 0x0000008dff8d723e */ /* 0x000fe200024050ff */
[----:B-1----:R-:W-:Y:S01]  /*9e60*/  FMUL R11, R146, R23 ;  /* 0x00000017920b7220 */ /* 0x002fe20000400000 */
[----:B------:R-:W-:Y:S01]  /*9e70*/  ISETP.GT.AND P4, PT, R2, 0x8, P4 ;  /* 0x000000080200780c */ /* 0x000fe20002784270 */
[----:B------:R0:W-:Y:S01]  /*9e80*/  @P5 STG.E desc[UR50][R4.64+0x380], R3 ;  /* 0x0003800304005986 */ /* 0x0001e2000c101932 */
[----:B------:R-:W-:Y:S02]  /*9e90*/  ISETP.GT.AND P5, PT, R0, 0xe8, PT ;  /* 0x000000e80000780c */ /* 0x000fe40003fa4270 */
[----:B------:R-:W-:Y:S01]  /*9ea0*/  F2FP.TF32.F32.PACK_B R143, R143 ;  /* 0x0000008fff8f723e */ /* 0x000fe200024050ff */
[----:B------:R-:W-:Y:S01]  /*9eb0*/  @P2 STG.E desc[UR50][R4.64+0x384], R137 ;  /* 0x0003848904002986 */ /* 0x000fe2000c101932 */
[----:B------:R-:W-:-:S02]  /*9ec0*/  ISETP.GT.AND P3, PT, R2, RZ, P5 ;  /* 0x000000ff0200720c */ /* 0x000fc40002f64270 */
[----:B------:R-:W-:Y:S01]  /*9ed0*/  ISETP.GT.AND P5, PT, R2, 0x8, P5 ;  /* 0x000000080200780c */ /* 0x000fe20002fa4270 */
[----:B------:R1:W-:Y:S01]  /*9ee0*/  @P0 STG.E desc[UR50][R6.64+0x380], R9 ;  /* 0x0003800906000986 */ /* 0x0003e2000c101932 */
[C---:B------:R-:W-:Y:S02]  /*9ef0*/  ISETP.GT.AND P2, PT, R0.reuse, 0xf1, PT ;  /* 0x000000f10000780c */ /* 0x040fe40003f44270 */
[----:B------:R-:W-:Y:S01]  /*9f00*/  ISETP.GT.AND P0, PT, R0, 0xf9, PT ;  /* 0x000000f90000780c */ /* 0x000fe20003f04270 */
[----:B0-----:R-:W-:Y:S01]  /*9f10*/  FMUL R3, R140, R23 ;  /* 0x000000178c037220 */ /* 0x001fe20000400000 */
[----:B------:R-:W-:Y:S01]  /*9f20*/  @P1 STG.E desc[UR50][R6.64+0x384], R139 ;  /* 0x0003848b06001986 */ /* 0x000fe2000c101932 */
[----:B------:R-:W-:Y:S02]  /*9f30*/  ISETP.GT.AND P1, PT, R0, 0xf8, PT ;  /* 0x000000f80000780c */ /* 0x000fe40003f24270 */
[----:B------:R-:W-:Y:S02]  /*9f40*/  F2FP.TF32.F32.PACK_B R145, R145 ;  /* 0x00000091ff91723e */ /* 0x000fe400024050ff */
[----:B------:R-:W-:Y:S01]  /*9f50*/  F2FP.TF32.F32.PACK_B R3, R3 ;  /* 0x00000003ff03723e */ /* 0x000fe200024050ff */
[----:B-1----:R-:W-:Y:S01]  /*9f60*/  FMUL R9, R142, R23 ;  /* 0x000000178e097220 */ /* 0x002fe20000400000 */
[----:B------:R-:W-:-:S03]  /*9f70*/  F2FP.TF32.F32.PACK_B R11, R11 ;  /* 0x0000000bff0b723e */ /* 0x000fc600024050ff */
[----:B------:R0:W-:Y:S01]  /*9f80*/  @P3 STG.E desc[UR50][R4.64+0x3a0], R3 ;  /* 0x0003a00304003986 */ /* 0x0001e2000c101932 */
[----:B------:R-:W-:Y:S02]  /*9f90*/  ISETP.GT.AND P3, PT, R0, 0xf0, PT ;  /* 0x000000f00000780c */ /* 0x000fe40003f64270 */
[----:B------:R-:W-:Y:S01]  /*9fa0*/  F2FP.TF32.F32.PACK_B R9, R9 ;  /* 0x00000009ff09723e */ /* 0x000fe200024050ff */
[----:B------:R-:W-:Y:S01]  /*9fb0*/  @P6 STG.E desc[UR50][R4.64+0x3a4], R141 ;  /* 0x0003a48d04006986 */ /* 0x000fe2000c101932 */
[C---:B------:R-:W-:Y:S02]  /*9fc0*/  ISETP.GT.AND P6, PT, R2.reuse, RZ, P3 ;  /* 0x000000ff0200720c */ /* 0x040fe40001fc4270 */
[C---:B------:R-:W-:Y:S01]  /*9fd0*/  ISETP.GT.AND P3, PT, R2.reuse, 0x8, P3 ;  /* 0x000000080200780c */ /* 0x040fe20001f64270 */
[----:B------:R-:W-:Y:S01]  /*9fe0*/  @P5 STG.E desc[UR50][R6.64+0x3a0], R9 ;  /* 0x0003a00906005986 */ /* 0x000fe2000c101932 */
[C---:B------:R-:W-:Y:S02]  /*9ff0*/  ISETP.GT.AND P5, PT, R2.reuse, RZ, P2 ;  /* 0x000000ff0200720c */ /* 0x040fe400017a4270 */
[----:B------:R-:W-:Y:S01]  /*a000*/  ISETP.GT.AND P2, PT, R2, 0x8, P2 ;  /* 0x000000080200780c */ /* 0x000fe20001744270 */
[----:B0-----:R-:W-:Y:S01]  /*a010*/  FMUL R3, R144, R23 ;  /* 0x0000001790037220 */ /* 0x001fe20000400000 */
[----:B------:R-:W-:Y:S01]  /*a020*/  @P4 STG.E desc[UR50][R6.64+0x3a4], R143 ;  /* 0x0003a48f06004986 */ /* 0x000fe2000c101932 */
[----:B------:R-:W-:-:S02]  /*a030*/  ISETP.GT.AND P4, PT, R2, RZ, P0 ;  /* 0x000000ff0200720c */ /* 0x000fc40000784270 */
[C---:B------:R-:W-:Y:S02]  /*a040*/  ISETP.GT.AND P0, PT, R2.reuse, 0x8, P0 ;  /* 0x000000080200780c */ /* 0x040fe40000704270 */
[----:B------:R-:W-:Y:S02]  /*a050*/  F2FP.TF32.F32.PACK_B R3, R3 ;  /* 0x00000003ff03723e */ /* 0x000fe400024050ff */
[----:B------:R-:W-:Y:S02]  /*a060*/  F2FP.TF32.F32.PACK_B R147, R147 ;  /* 0x00000093ff93723e */ /* 0x000fe400024050ff */
[----:B------:R-:W-:Y:S01]  /*a070*/  F2FP.TF32.F32.PACK_B R13, R13 ;  /* 0x0000000dff0d723e */ /* 0x000fe200024050ff */
[----:B------:R0:W-:Y:S01]  /*a080*/  @P6 STG.E desc[UR50][R4.64+0x3c0], R3 ;  /* 0x0003c00304006986 */ /* 0x0001e2000c101932 */
[C---:B------:R-:W-:Y:S02]  /*a090*/  ISETP.GT.AND P6, PT, R2.reuse, RZ, P1 ;  /* 0x000000ff0200720c */ /* 0x040fe40000fc4270 */
[----:B------:R-:W-:Y:S01]  /*a0a0*/  ISETP.GT.AND P1, PT, R2, 0x8, P1 ;  /* 0x000000080200780c */ /* 0x000fe20000f24270 */
[----:B------:R-:W-:Y:S01]  /*a0b0*/  @P5 IMAD.MOV.U32 R2, RZ, RZ, R4 ;  /* 0x000000ffff025224 */ /* 0x000fe200078e0004 */
[----:B------:R-:W-:-:S02]  /*a0c0*/  F2FP.TF32.F32.PACK_B R149, R149 ;  /* 0x00000095ff95723e */ /* 0x000fc400024050ff */
[----:B------:R-:W-:Y:S02]  /*a0d0*/  F2FP.TF32.F32.PACK_B R15, R15 ;  /* 0x0000000fff0f723e */ /* 0x000fe400024050ff */
[----:B------:R-:W-:Y:S01]  /*a0e0*/  F2FP.TF32.F32.PACK_B R151, R151 ;  /* 0x00000097ff97723e */ /* 0x000fe200024050ff */
[----:B0-----:R-:W-:-:S05]  /*a0f0*/  @P5 IMAD.MOV.U32 R3, RZ, RZ, R5 ;  /* 0x000000ffff035224 */ /* 0x001fca00078e0005 */
[----:B------:R0:W-:Y:S02]  /*a100*/  @P5 STG.E desc[UR50][R2.64+0x3c4], R145 ;  /* 0x0003c49102005986 */ /* 0x0001e4000c101932 */
[----:B0-----:R-:W-:Y:S02]  /*a110*/  @P3 IMAD.MOV.U32 R2, RZ, RZ, R6 ;  /* 0x000000ffff023224 */ /* 0x001fe400078e0006 */
[----:B------:R-:W-:-:S05]  /*a120*/  @P3 IMAD.MOV.U32 R3, RZ, RZ, R7 ;  /* 0x000000ffff033224 */ /* 0x000fca00078e0007 */
[----:B------:R0:W-:Y:S02]  /*a130*/  @P3 STG.E desc[UR50][R2.64+0x3c0], R11 ;  /* 0x0003c00b02003986 */ /* 0x0001e4000c101932 */
[----:B0-----:R-:W-:Y:S02]  /*a140*/  @P2 IMAD.MOV.U32 R2, RZ, RZ, R6 ;  /* 0x000000ffff022224 */ /* 0x001fe400078e0006 */
[----:B------:R-:W-:-:S05]  /*a150*/  @P2 IMAD.MOV.U32 R3, RZ, RZ, R7 ;  /* 0x000000ffff032224 */ /* 0x000fca00078e0007 */
[----:B------:R0:W-:Y:S02]  /*a160*/  @P2 STG.E desc[UR50][R2.64+0x3c4], R147 ;  /* 0x0003c49302002986 */ /* 0x0001e4000c101932 */
[----:B0-----:R-:W-:Y:S02]  /*a170*/  @P6 IMAD.MOV.U32 R2, RZ, RZ, R4 ;  /* 0x000000ffff026224 */ /* 0x001fe400078e0004 */
[----:B------:R-:W-:-:S05]  /*a180*/  @P6 IMAD.MOV.U32 R3, RZ, RZ, R5 ;  /* 0x000000ffff036224 */ /* 0x000fca00078e0005 */
[----:B------:R0:W-:Y:S04]  /*a190*/  @P6 STG.E desc[UR50][R2.64+0x3e0], R13 ;  /* 0x0003e00d02006986 */ /* 0x0001e8000c101932 */
[----:B------:R1:W-:Y:S01]  /*a1a0*/  @P4 STG.E desc[UR50][R4.64+0x3e4], R149 ;  /* 0x0003e49504004986 */ /* 0x0003e2000c101932 */
[----:B0-----:R-:W-:Y:S02]  /*a1b0*/  @P1 IMAD.MOV.U32 R2, RZ, RZ, R6 ;  /* 0x000000ffff021224 */ /* 0x001fe400078e0006 */
[----:B------:R-:W-:-:S05]  /*a1c0*/  @P1 IMAD.MOV.U32 R3, RZ, RZ, R7 ;  /* 0x000000ffff031224 */ /* 0x000fca00078e0007 */
[----:B------:R1:W-:Y:S04]  /*a1d0*/  @P1 STG.E desc[UR50][R2.64+0x3e0], R15 ;  /* 0x0003e00f02001986 */ /* 0x0003e8000c101932 */
[----:B------:R1:W-:Y:S02]  /*a1e0*/  @P0 STG.E desc[UR50][R6.64+0x3e4], R151 ;  /* 0x0003e49706000986 */ /* 0x0003e4000c101932 */
.L_x_285:
[----:B------:R-:W-:Y:S05]  /*a1f0*/  BSYNC B0 ;  /* 0x0000000000007941 */ /* 0x000fea0003800000 */
.L_x_31:
[----:B-1----:R-:W-:Y:S01]  /*a200*/  IMAD.U32 R2, RZ, RZ, UR38 ;  /* 0x00000026ff027e24 */ /* 0x002fe2000f8e00ff */
[----:B------:R-:W-:Y:S01]  /*a210*/  ULDC.64 UR4, c[0x0][0x650] ;  /* 0x0001940000047ab9 */ /* 0x000fe20000000a00 */
[----:B------:R-:W-:Y:S01]  /*a220*/  IMAD.U32 R0, RZ, RZ, UR41 ;  /* 0x00000029ff007e24 */ /* 0x000fe2000f8e00ff */
[----:B------:R1:W-:Y:S01]  /*a230*/  SYNCS.ARRIVE.TRANS64.A1T0 RZ, [R158+UR47], RZ ;  /* 0x000000ff9eff79a7 */ /* 0x0003e2000810002f */
[----:B0-----:R-:W-:Y:S01]  /*a240*/  IMAD.U32 R3, RZ, RZ, UR39 ;  /* 0x00000027ff037e24 */ /* 0x001fe2000f8e00ff */
[C---:B------:R-:W-:Y:S01]  /*a250*/  LEA R16, P0, R2.reuse, R16, 0x1 ;  /* 0x0000001002107211 */ /* 0x040fe200078008ff */
[----:B-----5:R-:W-:Y:S02]  /*a260*/  IMAD.MOV.U32 R18, RZ, RZ, -0x1 ;  /* 0xffffffffff127424 */ /* 0x020fe400078e00ff */
[----:B------:R-:W-:Y:S01]  /*a270*/  IMAD.MOV.U32 R19, RZ, RZ, -0x1 ;  /* 0xffffffffff137424 */ /* 0x000fe200078e00ff */
[----:B------:R-:W-:Y:S01]  /*a280*/  LEA.HI.X R17, R2, R17, R0, 0x1, P0 ;  /* 0x0000001102117211 */ /* 0x000fe200000f0c00 */
[----:B------:R-:W-:Y:S01]  /*a290*/  IMAD.MOV.U32 R2, RZ, RZ, -0x1 ;  /* 0xffffffffff027424 */ /* 0x000fe200078e00ff */
[----:B------:R-:W-:-:S02]  /*a2a0*/  ISETP.GE.U32.AND P0, PT, R16, UR4, PT ;  /* 0x0000000410007c0c */ /* 0x000fc4000bf06070 */
[----:B------:R-:W-:Y:S02]  /*a2b0*/  PRMT R0, RZ, 0x7610, R0 ;  /* 0x00007610ff007816 */ /* 0x000fe40000000000 */
[----:B------:R-:W-:-:S13]  /*a2c0*/  ISETP.GE.U32.AND.EX P0, PT, R17, UR5, PT, P0 ;  /* 0x0000000511007c0c */ /* 0x000fda000bf06100 */
[----:B-1----:R-:W-:Y:S05]  /*a2d0*/  @P0 BRA `(.L_x_286) ;  /* 0x00000004008c0947 */ /* 0x002fea0003800000 */
[----:B------:R-:W0:Y:S01]  /*a2e0*/  S2UR UR7, SR_CTAID.X ;  /* 0x00000000000779c3 */ /* 0x000e220000002500 */
[----:B------:R-:W-:Y:S01]  /*a2f0*/  ULDC.64 UR4, c[0x0][0x628] ;  /* 0x00018a0000047ab9 */ /* 0x000fe20000000a00 */
[----:B------:R-:W-:Y:S01]  /*a300*/  ULDC UR6, c[0x0][0x150] ;  /* 0x0000540000067ab9 */ /* 0x000fe20000000800 */
[----:B------:R-:W-:Y:S01]  /*a310*/  ISETP.NE.U32.AND P0, PT, RZ, UR4, PT ;  /* 0x00000004ff007c0c */ /* 0x000fe2000bf05070 */
[----:B------:R-:W-:Y:S01]  /*a320*/  ULDC UR15, c[0x0][0x630] ;  /* 0x00018c00000f7ab9 */ /* 0x000fe20000000800 */
[C---:B------:R-:W-:Y:S01]  /*a330*/  R2UR UR16, R16.reuse ;  /* 0x00000000101072ca */ /* 0x040fe200000e0000 */
[----:B------:R-:W-:Y:S01]  /*a340*/  ULDC UR18, c[0x0][0x154] ;  /* 0x0000550000127ab9 */ /* 0x000fe20000000800 */
[----:B------:R-:W-:Y:S01]  /*a350*/  ISETP.NE.AND.EX P0, PT, RZ, UR5, PT, P0 ;  /* 0x00000005ff007c0c */ /* 0x000fe2000bf05300 */
[----:B------:R-:W1:Y:S01]  /*a360*/  S2UR UR19, SR_CTAID.Y ;  /* 0x00000000001379c3 */ /* 0x000e620000002600 */
[----:B------:R-:W-:Y:S02]  /*a370*/  R2UR UR17, R17 ;  /* 0x00000000111172ca */ /* 0x000fe400000e0000 */
[----:B------:R-:W-:-:S02]  /*a380*/  R2UR UR12, R16 ;  /* 0x00000000100c72ca */ /* 0x000fc400000e0000 */
[----:B------:R-:W-:Y:S02]  /*a390*/  R2UR UR13, R17 ;  /* 0x00000000110d72ca */ /* 0x000fe400000e0000 */
[----:B0-----:R-:W-:-:S05]  /*a3a0*/  I2FP.F32.U32 R0, UR7 ;  /* 0x0000000700007c45 */ /* 0x001fca0008201000 */
[----:B------:R-:W-:-:S04]  /*a3b0*/  FMUL R0, R0, UR6 ;  /* 0x0000000600007c20 */ /* 0x000fc80008400000 */
[----:B------:R0:W0:Y:S01]  /*a3c0*/  F2I.U32.TRUNC.NTZ R2, R0 ;  /* 0x0000000000027305 */ /* 0x000022000020f000 */
[----:B-1----:R-:W-:Y:S05]  /*a3d0*/  @!P0 BRA `(.L_x_287) ;  /* 0x0000000000308947 */ /* 0x002fea0003800000 */
        /* <DEDUP_REMOVED lines=12> */
.L_x_287:
[----:B------:R-:W-:Y:S01]  /*a4a0*/  USHF.R.U64 UR6, UR12, UR15, UR13 ;  /* 0x0000000f0c067299 */ /* 0x000fe2000800120d */
[----:B0-----:R-:W-:Y:S01]  /*a4b0*/  I2FP.F32.U32 R0, UR19 ;  /* 0x0000001300007c45 */ /* 0x001fe20008201000 */
[----:B------:R-:W-:Y:S01]  /*a4c0*/  USHF.R.U32.HI UR4, URZ, UR15, UR13 ;  /* 0x0000000f3f047299 */ /* 0x000fe2000801160d */
[----:B------:R-:W-:Y:S01]  /*a4d0*/  R2UR UR14, R2 ;  /* 0x00000000020e72ca */ /* 0x000fe200000e0000 */
[----:B------:R-:W-:Y:S02]  /*a4e0*/  UIADD3 UR9, UP0, URZ, -UR6, URZ ;  /* 0x800000063f097290 */ /* 0x000fe4000ff1e03f */
[----:B------:R-:W-:Y:S01]  /*a4f0*/  FMUL R0, R0, UR18 ;  /* 0x0000001200007c20 */ /* 0x000fe20008400000 */
[----:B------:R-:W-:Y:S01]  /*a500*/  ULDC.64 UR12, c[0x0][0x620] ;  /* 0x00018800000c7ab9 */ /* 0x000fe20000000a00 */
[----:B------:R-:W-:Y:S01]  /*a510*/  UIADD3.X UR4, URZ, ~UR4, URZ, UP0, !UPT ;  /* 0x800000043f047290 */ /* 0x000fe200087fe43f */
[----:B------:R-:W-:Y:S01]  /*a520*/  UMOV UR10, UR16 ;  /* 0x00000010000a7c82 */ /* 0x000fe20008000000 */
[----:B------:R-:W-:-:S02]  /*a530*/  UMOV UR11, UR17 ;  /* 0x00000011000b7c82 */ /* 0x000fc40008000000 */
[----:B------:R-:W0:Y:S01]  /*a540*/  F2I.U32.TRUNC.NTZ R0, R0 ;  /* 0x0000000000007305 */ /* 0x000e22000020f000 */
[----:B------:R-:W-:Y:S02]  /*a550*/  UIMAD UR4, UR4, UR12, URZ ;  /* 0x0000000c040472a4 */ /* 0x000fe4000f8e023f */
        /* <DEDUP_REMOVED lines=9> */
[----:B------:R-:W-:Y:S01]  /*a5f0*/  USHF.R.U64 UR12, UR10, UR13, UR11 ;  /* 0x0000000d0a0c7299 */ /* 0x000fe2000800120b */
[----:B0-----:R-:W-:Y:S01]  /*a600*/  R2UR UR16, R0 ;  /* 0x00000000001072ca */ /* 0x001fe200000e0000 */
[----:B------:R-:W-:Y:S01]  /*a610*/  USHF.R.U32.HI UR10, URZ, UR13, UR11 ;  /* 0x0000000d3f0a7299 */ /* 0x000fe2000801160b */
[----:B------:R-:W-:Y:S01]  /*a620*/  ISETP.NE.AND.EX P0, PT, RZ, UR5, PT, P0 ;  /* 0x00000005ff007c0c */ /* 0x000fe2000bf05300 */
[----:B------:R-:W-:Y:S01]  /*a630*/  ULDC UR17, c[0x0][0x608] ;  /* 0x0001820000117ab9 */ /* 0x000fe20000000800 */
[----:B------:R-:W-:-:S02]  /*a640*/  ULOP3.LUT UR23, URZ, UR18, URZ, 0x33, !UPT ;  /* 0x000000123f177292 */ /* 0x000fc4000f8e333f */
[----:B------:R-:W-:Y:S02]  /*a650*/  USHF.R.U64 UR18, UR12, UR17, UR10 ;  /* 0x000000110c127299 */ /* 0x000fe4000800120a */
[----:B------:R-:W-:Y:S01]  /*a660*/  USHF.R.U32.HI UR10, URZ, UR17, UR10 ;  /* 0x000000113f0a7299 */ /* 0x000fe2000801160a */
[----:B------:R-:W-:Y:S01]  /*a670*/  UMOV UR20, 0x1 ;  /* 0x0000000100147882 */ /* 0x000fe20000000000 */
[----:B------:R-:W-:Y:S02]  /*a680*/  UIADD3 UR14, -UR14, URZ, URZ ;  /* 0x0000003f0e0e7290 */ /* 0x000fe4000fffe13f */
[----:B------:R-:W-:Y:S02]  /*a690*/  USHF.L.U32 UR13, UR20, UR22, URZ ;  /* 0x00000016140d7299 */ /* 0x000fe4000800063f */
[----:B------:R-:W-:Y:S01]  /*a6a0*/  USHF.R.U64 UR20, UR18, UR22, UR10 ;  /* 0x0000001612147299 */ /* 0x000fe2000800120a */
[----:B------:R-:W-:Y:S01]  /*a6b0*/  ULDC UR15, c[0x0][0x144] ;  /* 0x00005100000f7ab9 */ /* 0x000fe20000000800 */
[----:B------:R-:W-:Y:S01]  /*a6c0*/  ULDC UR8, c[0x0][0x600] ;  /* 0x0001800000087ab9 */ /* 0x000fe20000000800 */
[----:B------:R-:W-:-:S02]  /*a6d0*/  UIADD3 UR21, -UR16, URZ, URZ ;  /* 0x0000003f10157290 */ /* 0x000fc4000fffe13f */
[----:B------:R-:W-:Y:S02]  /*a6e0*/  USHF.R.U32.HI UR17, URZ, UR22, UR10 ;  /* 0x000000163f117299 */ /* 0x000fe4000801160a */
[----:B------:R-:W-:Y:S02]  /*a6f0*/  UIADD3 UR9, UR8, -0x1, URZ ;  /* 0xffffffff08097890 */ /* 0x000fe4000fffe03f */
        /* <DEDUP_REMOVED lines=16> */
.L_x_288:
[----:B------:R-:W-:Y:S01]  /*a800*/  UISETP.NE.AND UP0, UPT, UR40, URZ, UPT ;  /* 0x0000003f2800728c */ /* 0x000fe2000bf05270 */
[----:B------:R-:W-:Y:S01]  /*a810*/  IMAD.MOV.U32 R0, RZ, RZ, 0x1 ;  /* 0x00000001ff007424 */ /* 0x000fe200078e00ff */
[----:B------:R-:W-:Y:S01]  /*a820*/  USHF.R.U64 UR4, UR16, UR24, UR17 ;  /* 0x0000001810047299 */ /* 0x000fe20008001211 */
[----:B------:R-:W-:Y:S01]  /*a830*/  IMAD.U32 R19, RZ, RZ, UR6 ;  /* 0x00000006ff137e24 */ /* 0x000fe2000f8e00ff */
[----:B------:R-:W-:Y:S02]  /*a840*/  ULOP3.LUT UR18, UR18, UR23, URZ, 0xc0, !UPT ;  /* 0x0000001712127292 */ /* 0x000fe4000f8ec03f */
[----:B------:R-:W-:Y:S02]  /*a850*/  UIADD3 UR5, -UR4, URZ, URZ ;  /* 0x0000003f04057290 */ /* 0x000fe4000fffe13f */
[----:B------:R-:W-:Y:S02]  /*a860*/  ULOP3.LUT UR9, UR12, UR9, URZ, 0xc0, !UPT ;  /* 0x000000090c097292 */ /* 0x000fe4000f8ec03f */
[----:B------:R-:W-:-:S02]  /*a870*/  UIMAD UR4, UR13, UR4, UR18 ;  /* 0x000000040d0472a4 */ /* 0x000fc4000f8e0212 */
[----:B------:R-:W-:Y:S02]  /*a880*/  @UP0 UIMAD UR22, UR26, UR21, UR19 ;  /* 0x000000151a1602a4 */ /* 0x000fe4000f8e0213 */
[----:B------:R-:W-:Y:S01]  /*a890*/  UIMAD UR5, UR5, UR25, UR20 ;  /* 0x00000019050572a4 */ /* 0x000fe2000f8e0214 */
[----:B------:R-:W-:Y:S02]  /*a8a0*/  ULDC UR7, c[0x0][0x610] ;  /* 0x0001840000077ab9 */ /* 0x000fe40000000800 */
[----:B------:R-:W-:Y:S02]  /*a8b0*/  UIMAD UR4, UR4, UR7, UR22 ;  /* 0x00000007040472a4 */ /* 0x000fe4000f8e0216 */
[----:B------:R-:W-:-:S04]  /*a8c0*/  UIMAD UR5, UR5, UR8, UR9 ;  /* 0x00000008050572a4 */ /* 0x000fc8000f8e0209 */
[----:B------:R-:W-:Y:S02]  /*a8d0*/  USEL UR7, UR5, UR4, !UP0 ;  /* 0x0000000405077287 */ /* 0x000fe4000c000000 */
[----:B------:R-:W-:-:S04]  /*a8e0*/  USEL UR4, UR4, UR5, !UP0 ;  /* 0x0000000504047287 */ /* 0x000fc8000c000000 */
[----:B------:R-:W-:Y:S02]  /*a8f0*/  IMAD.U32 R2, RZ, RZ, UR7 ;  /* 0x00000007ff027e24 */ /* 0x000fe4000f8e00ff */
[----:B------:R-:W-:-:S07]  /*a900*/  IMAD.U32 R18, RZ, RZ, UR4 ;  /* 0x00000004ff127e24 */ /* 0x000fce000f8e00ff */
.L_x_286:
[----:B------:R-:W-:Y:S02]  /*a910*/  LOP3.LUT P0, RZ, R0, 0xff, RZ, 0xc0, !PT ;  /* 0x000000ff00ff7812 */ /* 0x000fe4000780c0ff */
[----:B------:R-:W-:-:S11]  /*a920*/  LOP3.LUT R166, R166, 0x1, RZ, 0x3c, !PT ;  /* 0x00000001a6a67812 */ /* 0x000fd600078e3cff */
[----:B------:R-:W-:Y:S05]  /*a930*/  @P0 BRA `(.L_x_289) ;  /* 0xffffff6c00040947 */ /* 0x000fea000383ffff */
[----:B------:R-:W-:Y:S05]  /*a940*/  EXIT ;  /* 0x000000000000794d */ /* 0x000fea0003800000 */
.L_x_12:
[----:B------:R-:W-:-:S08]  /*a950*/  ISETP.NE.AND P0, PT, RZ, UR8, PT ;  /* 0x00000008ff007c0c */ /* 0x000fd0000bf05270 */
[----:B-----5:R-:W0:-:S00]  /*a960*/  USETMAXREG.DEALLOC.CTAPOOL 0x28 ;  /* 0x00000028000079c8 */ /* 0x020e0000080e0500 */
[----:B------:R-:W-:Y:S05]  /*a970*/  @P0 EXIT ;  /* 0x000000000000094d */ /* 0x000fea0003800000 */
[----:B0-----:R-:W-:Y:S01]  /*a980*/  LOP3.LUT P0, RZ, R5, 0xff, RZ, 0xc0, !PT ;  /* 0x000000ff05ff7812 */ /* 0x001fe2000780c0ff */
[----:B------:R-:W-:Y:S02]  /*a990*/  IMAD.MOV.U32 R8, RZ, RZ, 0x1 ;  /* 0x00000001ff087424 */ /* 0x000fe400078e00ff */
[----:B------:R-:W-:-:S10]  /*a9a0*/  IMAD.MOV.U32 R0, RZ, RZ, RZ ;  /* 0x000000ffff007224 */ /* 0x000fd400078e00ff */
[----:B------:R-:W-:Y:S05]  /*a9b0*/  @!P0 BRA `(.L_x_290) ;  /* 0x0000000c00448947 */ /* 0x000fea0003800000 */
[----:B------:R-:W-:Y:S01]  /*a9c0*/  LOP3.LUT P0, RZ, R4, 0x1f, RZ, 0xc0, !PT ;  /* 0x0000001f04ff7812 */ /* 0x000fe2000780c0ff */
[----:B------:R-:W-:Y:S01]  /*a9d0*/  ULDC UR5, c[0x0][0x658] ;  /* 0x0001960000057ab9 */ /* 0x000fe20000000800 */
[----:B------:R-:W-:Y:S01]  /*a9e0*/  UMOV UR6, 0xffffffff ;  /* 0xffffffff00067882 */ /* 0x000fe20000000000 */
[----:B------:R-:W-:Y:S01]  /*a9f0*/  BSSY B0, `(.L_x_290) ;  /* 0x00000cd000007945 */ /* 0x000fe20003800000 */
[----:B------:R-:W-:Y:S01]  /*aa00*/  USHF.L.U32 UR6, UR6, UR5, URZ ;  /* 0x0000000506067299 */ /* 0x000fe2000800063f */
[C---:B------:R-:W-:Y:S01]  /*aa10*/  ISETP.NE.AND P3, PT, R3.reuse, RZ, PT ;  /* 0x000000ff0300720c */ /* 0x040fe20003f65270 */
[----:B------:R-:W-:Y:S01]  /*aa20*/  IMAD.MOV.U32 R9, RZ, RZ, 0x1 ;  /* 0x00000001ff097424 */ /* 0x000fe200078e00ff */
[----:B------:R-:W-:Y:S01]  /*aa30*/  ISETP.NE.OR P0, PT, R3, RZ, !P0 ;  /* 0x000000ff0300720c */ /* 0x000fe20004705670 */
[----:B------:R-:W-:Y:S01]  /*aa40*/  IMAD.MOV.U32 R8, RZ, RZ, 0x1 ;  /* 0x00000001ff087424 */ /* 0x000fe200078e00ff */
[----:B------:R-:W-:Y:S01]  /*aa50*/  ULDC UR4, c[0x0][0x600] ;  /* 0x0001800000047ab9 */ /* 0x000fe20000000800 */
[----:B------:R-:W-:Y:S01]  /*aa60*/  IMAD.MOV.U32 R0, RZ, RZ, RZ ;  /* 0x000000ffff007224 */ /* 0x000fe200078e00ff */
[----:B------:R-:W-:Y:S01]  /*aa70*/  UMOV UR7, 0x1 ;  /* 0x0000000100077882 */ /* 0x000fe20000000000 */
[----:B------:R-:W-:-:S02]  /*aa80*/  UIADD3 UR21, UR37, 0x1, URZ ;  /* 0x0000000125157890 */ /* 0x000fc4000fffe03f */
[----:B------:R-:W-:Y:S02]  /*aa90*/  ULOP3.LUT UR13, UR42, 0x2, URZ, 0xfc, !UPT ;  /* 0x000000022a0d7892 */ /* 0x000fe4000f8efc3f */
[----:B------:R-:W-:Y:S02]  /*aaa0*/  UIADD3 UR4, UR4, -0x1, URZ ;  /* 0xffffffff04047890 */ /* 0x000fe4000fffe03f */
[----:B------:R-:W-:Y:S02]  /*aab0*/  USHF.L.U32 UR5, UR7, UR5, URZ ;  /* 0x0000000507057299 */ /* 0x000fe4000800063f */
[----:B------:R-:W-:Y:S01]  /*aac0*/  ULOP3.LUT UR6, URZ, UR6, URZ, 0x33, !UPT ;  /* 0x000000063f067292 */ /* 0x000fe2000f8e333f */
[----:B------:R-:W-:-:S11]  /*aad0*/  ULDC.64 UR30, c[0x0][0x198] ;  /* 0x00006600001e7ab9 */ /* 0x000fd60000000a00 */
.L_x_302:
[----:B------:R-:W-:-:S03]  /*aae0*/  UMOV UR7, 0xffffffff ;  /* 0xffffffff00077882 */ /* 0x000fc60000000000 */
[----:B------:R-:W-:Y:S05]  /*aaf0*/  BRA.DIV UR7, `(.L_x_291) ;  /* 0x00000012070c7947 */ /* 0x000fea000b800000 */
[----:B------:R-:W-:-:S13]  /*ab00*/  ELECT P6, URZ, PT ;  /* 0x00000000003f782f */ /* 0x000fda00038c0000 */
.L_x_315:
[----:B------:R-:W0:Y:S01]  /*ab10*/  LDC R3, c[0x0][0x28c] ;  /* 0x0000a300ff037b82 */ /* 0x000e220000000800 */
[----:B------:R-:W-:Y:S01]  /*ab20*/  BSSY B1, `(.L_x_292) ;  /* 0x0000044000017945 */ /* 0x000fe20003800000 */
[----:B0-----:R-:W-:-:S13]  /*ab30*/  ISETP.LT.OR P6, PT, R3, 0x1, !P6 ;  /* 0x000000010300780c */ /* 0x001fda00077c1670 */
[----:B------:R-:W-:Y:S05]  /*ab40*/  @P6 BRA `(.L_x_293) ;  /* 0x0000000400046947 */ /* 0x000fea0003800000 */
[----:B------:R-:W-:Y:S02]  /*ab50*/  IMAD.SHL.U32 R6, R2, 0x100, RZ ;  /* 0x0000010002067824 */ /* 0x000fe400078e00ff */
[----:B------:R-:W-:Y:S02]  /*ab60*/  IMAD.SHL.U32 R18, R18, 0x40, RZ ;  /* 0x0000004012127824 */ /* 0x000fe400078e00ff */
[----:B------:R-:W-:Y:S02]  /*ab70*/  IMAD.MOV.U32 R11, RZ, RZ, RZ ;  /* 0x000000ffff0b7224 */ /* 0x000fe400078e00ff */
[----:B------:R-:W-:Y:S02]  /*ab80*/  IMAD.U32 R12, RZ, RZ, UR21 ;  /* 0x00000015ff0c7e24 */ /* 0x000fe4000f8e00ff */
[----:B------:R-:W-:Y:S02]  /*ab90*/  IMAD.MOV.U32 R2, RZ, RZ, R8 ;  /* 0x000000ffff027224 */ /* 0x000fe400078e0008 */
[----:B------:R-:W-:-:S07]  /*aba0*/  IMAD.MOV.U32 R3, RZ, RZ, R0 ;  /* 0x000000ffff037224 */ /* 0x000fce00078e0000 */
.L_x_297:
[----:B------:R-:W0:Y:S01]  /*abb0*/  S2R R5, SR_CgaCtaId ;  /* 0x0000000000057919 */ /* 0x000e220000008800 */
[----:B------:R-:W-:-:S04]  /*abc0*/  MOV R4, 0x400 ;  /* 0x0000040000047802 */ /* 0x000fc80000000f00 */
[----:B0-----:R-:W-:Y:S02]  /*abd0*/  LEA R10, R5, R4, 0x18 ;  /* 0x00000004050a7211 */ /* 0x001fe400078ec0ff */
[----:B------:R-:W-:Y:S01]  /*abe0*/  SHF.L.U32 R4, R2, 0x1f, RZ ;  /* 0x0000001f02047819 */ /* 0x000fe200000006ff */
[----:B------:R-:W0:Y:S02]  /*abf0*/  @!P3 LDC R5, c[0x0][0x500] ;  /* 0x00014000ff05bb82 */ /* 0x000e240000000800 */
[----:B------:R-:W-:-:S04]  /*ac00*/  IMAD R7, R3, 0x8, R10 ;  /* 0x0000000803077824 */ /* 0x000fc800078e020a */
[----:B------:R-:W1:Y:S02]  /*ac10*/  SYNCS.PHASECHK.TRANS64.TRYWAIT P1, [R7+URZ+0x20], R4 ;  /* 0x00002004070075a7 */ /* 0x000e64000802017f */
[----:B-1----:R-:W-:Y:S05]  /*ac20*/  @!P1 BRA `(.L_x_294) ;  /* 0x0000000c00e09947 */ /* 0x002fea0003800000 */
.L_x_316:
[----:B------:R-:W-:Y:S01]  /*ac30*/  UPRMT UR7, UR13, 0x9910, URZ ;  /* 0x000099100d077896 */ /* 0x000fe2000800003f */
[----:B0-----:R0:W-:Y:S03]  /*ac40*/  @!P3 SYNCS.ARRIVE.TRANS64 RZ, [R7+URZ], R5 ;  /* 0x0000000507ffb9a7 */ /* 0x0011e6000800003f */
[----:B------:R-:W-:-:S06]  /*ac50*/  UISETP.NE.AND UP0, UPT, UR7, 0x2, UPT ;  /* 0x000000020700788c */ /* 0x000fcc000bf05270 */
[----:B------:R-:W-:-:S13]  /*ac60*/  PLOP3.LUT P1, PT, PT, PT, UP0, 0x80, 0x0 ;  /* 0x000000000000781c */ /* 0x000fda0003f2f008 */
[----:B0-----:R-:W-:Y:S05]  /*ac70*/  @P1 BRA `(.L_x_295) ;  /* 0x0000000000041947 */ /* 0x001fea0003800000 */
[----:B------:R-:W-:Y:S01]  /*ac80*/  BPT.TRAP 0x1 ;  /* 0x000000040000795c */ /* 0x000fe20000300000 */
.L_x_295:
[----:B------:R-:W-:Y:S05]  /*ac90*/  @P0 BRA `(.L_x_296) ;  /* 0x0000000000040947 */ /* 0x000fea0003800000 */
[----:B------:R-:W-:Y:S01]  /*aca0*/  BPT.TRAP 0x1 ;  /* 0x000000040000795c */ /* 0x000fe20000300000 */
.L_x_296:
[--C-:B-1----:R-:W-:Y:S01]  /*acb0*/  IMAD R4, R3, 0x4000, R10.reuse ;  /* 0x0000400003047824 */ /* 0x102fe200078e020a */
[----:B------:R-:W-:Y:S01]  /*acc0*/  R2UR UR34, R11 ;  /* 0x000000000b2272ca */ /* 0x000fe200000e0000 */
[----:B------:R-:W-:Y:S01]  /*acd0*/  IMAD R10, R3, 0x10000, R10 ;  /* 0x00010000030a7824 */ /* 0x000fe200078e020a */
[----:B------:R-:W-:Y:S01]  /*ace0*/  R2UR UR33, R7 ;  /* 0x00000000072172ca */ /* 0x000fe200000e0000 */
[----:B------:R-:W-:Y:S01]  /*acf0*/  VIADD R12, R12, 0xffffffff ;  /* 0xffffffff0c0c7836 */ /* 0x000fe20000000000 */
[----:B------:R-:W-:Y:S01]  /*ad00*/  R2UR UR24, R4 ;  /* 0x00000000041872ca */ /* 0x000fe200000e0000 */
[----:B------:R-:W-:Y:S01]  /*ad10*/  UIADD3 UR14, UP0, UR30, 0xf0, URZ ;  /* 0x000000f01e0e7890 */ /* 0x000fe2000ff1e03f */
[----:B------:R-:W-:Y:S01]  /*ad20*/  R2UR UR8, R10 ;  /* 0x000000000a0872ca */ /* 0x000fe200000e0000 */
[----:B------:R-:W-:Y:S01]  /*ad30*/  UIADD3 UR44, UP1, UR30, 0x1f0, URZ ;  /* 0x000001f01e2c7890 */ /* 0x000fe2000ff3e03f */
[----:B------:R-:W-:Y:S01]  /*ad40*/  R2UR UR36, R19 ;  /* 0x00000000132472ca */ /* 0x000fe200000e0000 */
[----:B------:R-:W-:Y:S01]  /*ad50*/  UIADD3.X UR15, URZ, UR31, URZ, UP0, !UPT ;  /* 0x0000001f3f0f7290 */ /* 0x000fe200087fe43f */
[----:B------:R-:W-:Y:S01]  /*ad60*/  R2UR UR35, R18 ;  /* 0x00000000122372ca */ /* 0x000fe200000e0000 */
[----:B------:R-:W-:Y:S01]  /*ad70*/  UIADD3.X UR45, URZ, UR31, URZ, UP1, !UPT ;  /* 0x0000001f3f2d7290 */ /* 0x000fe20008ffe43f */
[----:B------:R-:W-:Y:S01]  /*ad80*/  R2UR UR19, R6 ;  /* 0x00000000061372ca */ /* 0x000fe200000e0000 */
[----:B------:R-:W-:Y:S01]  /*ad90*/  UIADD3 UR26, UR34, 0x20, URZ ;  /* 0x00000020221a7890 */ /* 0x000fe2000fffe03f */
[----:B------:R-:W-:Y:S01]  /*ada0*/  ISETP.GT.AND P2, PT, R12, 0x1, PT ;  /* 0x000000010c00780c */ /* 0x000fe20003f44270 */
[----:B------:R-:W-:Y:S01]  /*adb0*/  VIADD R3, R3, 0x1 ;  /* 0x0000000103037836 */ /* 0x000fe20000000000 */
[----:B------:R-:W-:Y:S01]  /*adc0*/  UMOV UR22, 0x0 ;  /* 0x0000000000167882 */ /* 0x000fe20000000000 */
[----:B------:R-:W-:Y:S01]  /*add0*/  UIADD3 UR32, UR24, 0x180, URZ ;  /* 0x0000018018207890 */ /* 0x000fe2000fffe03f */
[----:B------:R-:W-:Y:S01]  /*ade0*/  VIADD R11, R11, 0x40 ;  /* 0x000000400b0b7836 */ /* 0x000fe20000000000 */
[----:B------:R-:W-:Y:S01]  /*adf0*/  UIADD3 UR24, UR24, 0x2180, URZ ;  /* 0x0000218018187890 */ /* 0x000fe2000fffe03f */
[----:B------:R-:W-:Y:S01]  /*ae00*/  ISETP.NE.AND P1, PT, R3, 0x4, PT ;  /* 0x000000040300780c */ /* 0x000fe20003f25270 */
[----:B------:R-:W-:-:S02]  /*ae10*/  UIADD3 UR16, UR8, 0x10180, URZ ;  /* 0x0001018008107890 */ /* 0x000fc4000fffe03f */
[----:B------:R-:W-:Y:S01]  /*ae20*/  UIADD3 UR8, UR8, 0x18180, URZ ;  /* 0x0001818008087890 */ /* 0x000fe2000fffe03f */
[----:B------:R-:W-:Y:S01]  /*ae30*/  SEL R5, RZ, 0x1, P1 ;  /* 0x00000001ff057807 */ /* 0x000fe20000800000 */
[----:B------:R-:W-:Y:S01]  /*ae40*/  UMOV UR23, 0x10000000 ;  /* 0x1000000000177882 */ /* 0x000fe20000000000 */
[----:B------:R-:W-:Y:S01]  /*ae50*/  UMOV UR25, UR33 ;  /* 0x0000002100197c82 */ /* 0x000fe20008000000 */
[----:B------:R-:W-:Y:S01]  /*ae60*/  UMOV UR28, UR36 ;  /* 0x00000024001c7c82 */ /* 0x000fe20008000000 */
[----:B------:R-:W-:Y:S01]  /*ae70*/  UMOV UR27, UR35 ;  /* 0x00000023001b7c82 */ /* 0x000fe20008000000 */
[----:B------:R-:W-:Y:S01]  /*ae80*/  UMOV UR17, UR33 ;  /* 0x0000002100117c82 */ /* 0x000fe20008000000 */
[----:B------:R-:W-:Y:S01]  /*ae90*/  UMOV UR18, UR34 ;  /* 0x0000002200127c82 */ /* 0x000fe20008000000 */
[----:B------:R-:W-:Y:S01]  /*aea0*/  UMOV UR20, UR36 ;  /* 0x0000002400147c82 */ /* 0x000fe20008000000 */
[----:B------:R0:W-:Y:S01]  /*aeb0*/  UTMALDG.3D [UR32], [UR14], desc[UR22] ;  /* 0x000016200e0075b4 */ /* 0x0001e20008011000 */
[----:B------:R-:W-:Y:S01]  /*aec0*/  UMOV UR9, UR33 ;  /* 0x0000002100097c82 */ /* 0x000fe20008000000 */
[----:B------:R-:W-:Y:S01]  /*aed0*/  UMOV UR11, UR19 ;  /* 0x00000013000b7c82 */ /* 0x000fe20008000000 */
[----:B------:R-:W-:Y:S01]  /*aee0*/  UMOV UR12, UR36 ;  /* 0x00000024000c7c82 */ /* 0x000fe20008000000 */
[----:B------:R-:W-:Y:S01]  /*aef0*/  UMOV UR10, UR26 ;  /* 0x0000001a000a7c82 */ /* 0x000fe20008000000 */
[----:B------:R-:W-:-:S02]  /*af00*/  LOP3.LUT R2, R2, R5, RZ, 0x3c, !PT ;  /* 0x0000000502027212 */ /* 0x000fc400078e3cff */
[----:B------:R-:W-:Y:S01]  /*af10*/  SEL R3, R3, RZ, P1 ;  /* 0x000000ff03037207 */ /* 0x000fe20000800000 */
[----:B------:R0:W-:Y:S01]  /*af20*/  UTMALDG.3D [UR24], [UR14], desc[UR22] ;  /* 0x000016180e0075b4 */ /* 0x0001e20008011000 */
[----:B------:R0:W-:Y:S01]  /*af30*/  UTMALDG.3D [UR16], [UR44], desc[UR22] ;  /* 0x000016102c0075b4 */ /* 0x0001e20008011000 */
[----:B------:R0:W-:Y:S02]  /*af40*/  UTMALDG.3D [UR8], [UR44], desc[UR22] ;  /* 0x000016082c0075b4 */ /* 0x0001e40008011000 */
[----:B0-----:R-:W-:Y:S05]  /*af50*/  @P2 BRA `(.L_x_297) ;  /* 0xfffffffc00142947 */ /* 0x001fea000383ffff */
.L_x_293:
[----:B------:R-:W-:Y:S05]  /*af60*/  BSYNC B1 ;  /* 0x0000000000017941 */ /* 0x000fea0003800000 */
.L_x_292:
[----:B------:R-:W-:Y:S01]  /*af70*/  LOP3.LUT P4, RZ, R9, 0xff, RZ, 0xc0, !PT ;  /* 0x000000ff09ff7812 */ /* 0x000fe2000788c0ff */
[----:B------:R-:W-:Y:S01]  /*af80*/  VIADD R0, R0, UR37 ;  /* 0x0000002500007c36 */ /* 0x000fe20008000000 */
[----:B------:R-:W-:Y:S01]  /*af90*/  ULDC.64 UR8, c[0x0][0x650] ;  /* 0x0001940000087ab9 */ /* 0x000fe20000000a00 */
[----:B------:R-:W-:Y:S01]  /*afa0*/  BSSY B1, `(.L_x_298) ;  /* 0x000006f000017945 */ /* 0x000fe20003800000 */
[----:B------:R-:W-:Y:S01]  /*afb0*/  IMAD.MOV.U32 R18, RZ, RZ, -0x1 ;  /* 0xffffffffff127424 */ /* 0x000fe200078e00ff */
[----:B------:R-:W-:Y:S01]  /*afc0*/  PRMT R9, RZ, 0x7610, R9 ;  /* 0x00007610ff097816 */ /* 0x000fe20000000009 */
[----:B------:R-:W-:Y:S01]  /*afd0*/  IMAD.MOV.U32 R19, RZ, RZ, -0x1 ;  /* 0xffffffffff137424 */ /* 0x000fe200078e00ff */
[C---:B------:R-:W-:Y:S02]  /*afe0*/  ISETP.GT.U32.AND P1, PT, R0.reuse, 0x3, PT ;  /* 0x000000030000780c */ /* 0x040fe40003f24070 */
[----:B------:R-:W-:Y:S02]  /*aff0*/  SHF.R.U32.HI R2, RZ, 0x2, R0 ;  /* 0x00000002ff027819 */ /* 0x000fe40000011600 */
[----:B------:R-:W-:-:S02]  /*b000*/  LOP3.LUT R0, R0, 0x3, RZ, 0xc0, !PT ;  /* 0x0000000300007812 */ /* 0x000fc400078ec0ff */
[----:B------:R-:W0:Y:S01]  /*b010*/  @P4 S2R R4, SR_CgaCtaId ;  /* 0x0000000000044919 */ /* 0x000e220000008800 */
[----:B------:R-:W-:Y:S02]  /*b020*/  @P4 MOV R3, 0x400 ;  /* 0x0000040000034802 */ /* 0x000fe40000000f00 */
[----:B------:R-:W-:-:S04]  /*b030*/  LOP3.LUT R2, R2, 0x1, RZ, 0xc0, !PT ;  /* 0x0000000102027812 */ /* 0x000fc800078ec0ff */
[----:B------:R-:W-:Y:S02]  /*b040*/  ISETP.NE.U32.AND P2, PT, R2, 0x1, PT ;  /* 0x000000010200780c */ /* 0x000fe40003f45070 */
[----:B0-----:R-:W-:Y:S01]  /*b050*/  @P4 LEA R3, R4, R3, 0x18 ;  /* 0x0000000304034211 */ /* 0x001fe200078ec0ff */
[----:B------:R-:W-:-:S03]  /*b060*/  IMAD.U32 R4, RZ, RZ, UR37 ;  /* 0x00000025ff047e24 */ /* 0x000fc6000f8e00ff */
[----:B------:R0:W-:Y:S01]  /*b070*/  @P4 SYNCS.ARRIVE.TRANS64.A1T0 RZ, [R3+URZ+0x78], RZ ;  /* 0x000078ff03ff49a7 */ /* 0x0001e2000810003f */
[----:B------:R-:W-:Y:S02]  /*b080*/  IADD3 R16, P4, R16, UR38, RZ ;  /* 0x0000002610107c10 */ /* 0x000fe4000ff9e0ff */
[----:B------:R-:W-:Y:S02]  /*b090*/  ISETP.LT.U32.AND P1, PT, R4, 0x4, P1 ;  /* 0x000000040400780c */ /* 0x000fe40000f21070 */
[----:B------:R-:W-:Y:S02]  /*b0a0*/  IADD3.X R17, R17, UR41, RZ, P4, !PT ;  /* 0x0000002911117c10 */ /* 0x000fe4000a7fe4ff */
[----:B------:R-:W-:Y:S02]  /*b0b0*/  ISETP.GE.U32.AND P4, PT, R16, UR8, PT ;  /* 0x0000000810007c0c */ /* 0x000fe4000bf86070 */
[----:B0-----:R-:W-:Y:S02]  /*b0c0*/  SEL R3, RZ, 0x1, !P1 ;  /* 0x00000001ff037807 */ /* 0x001fe40004800000 */
[----:B------:R-:W-:-:S02]  /*b0d0*/  ISETP.GE.U32.AND.EX P1, PT, R17, UR9, PT, P4 ;  /* 0x0000000911007c0c */ /* 0x000fc4000bf26140 */
[----:B------:R-:W-:-:S04]  /*b0e0*/  ISETP.GT.U32.AND P2, PT, R4, 0x3, !P2 ;  /* 0x000000030400780c */ /* 0x000fc80005744070 */
[----:B------:R-:W-:-:S04]  /*b0f0*/  SEL R2, RZ, 0x1, !P2 ;  /* 0x00000001ff027807 */ /* 0x000fc80005000000 */
[--C-:B------:R-:W-:Y:S01]  /*b100*/  LOP3.LUT R8, R2, R8, R3.reuse, 0x96, !PT ;  /* 0x0000000802087212 */ /* 0x100fe200078e9603 */
[----:B------:R-:W-:Y:S01]  /*b110*/  IMAD.MOV.U32 R2, RZ, RZ, -0x1 ;  /* 0xffffffffff027424 */ /* 0x000fe200078e00ff */
[----:B------:R-:W-:Y:S01]  /*b120*/  PRMT R3, RZ, 0x7610, R3 ;  /* 0x00007610ff037816 */ /* 0x000fe20000000003 */
[----:B------:R-:W-:Y:S06]  /*b130*/  @P1 BRA `(.L_x_299) ;  /* 0x0000000400541947 */ /* 0x000fec0003800000 */
[----:B------:R-:W0:Y:S01]  /*b140*/  S2UR UR7, SR_CTAID.X ;  /* 0x00000000000779c3 */ /* 0x000e220000002500 */
[----:B------:R-:W-:Y:S01]  /*b150*/  ULDC.64 UR8, c[0x0][0x628] ;  /* 0x00018a0000087ab9 */ /* 0x000fe20000000a00 */
[----:B------:R-:W-:Y:S01]  /*b160*/  ULDC UR10, c[0x0][0x150] ;  /* 0x00005400000a7ab9 */ /* 0x000fe20000000800 */
[----:B------:R-:W-:Y:S01]  /*b170*/  ISETP.NE.U32.AND P1, PT, RZ, UR8, PT ;  /* 0x00000008ff007c0c */ /* 0x000fe2000bf25070 */
[----:B------:R-:W-:Y:S01]  /*b180*/  ULDC UR11, c[0x0][0x630] ;  /* 0x00018c00000b7ab9 */ /* 0x000fe20000000800 */
[----:B------:R-:W-:Y:S01]  /*b190*/  ULDC UR14, c[0x0][0x154] ;  /* 0x00005500000e7ab9 */ /* 0x000fe20000000800 */
[----:B------:R-:W-:Y:S01]  /*b1a0*/  IMAD.MOV.U32 R2, RZ, RZ, R16 ;  /* 0x000000ffff027224 */ /* 0x000fe200078e0010 */
[----:B------:R-:W-:Y:S01]  /*b1b0*/  ISETP.NE.AND.EX P1, PT, RZ, UR9, PT, P1 ;  /* 0x00000009ff007c0c */ /* 0x000fe2000bf25310 */
[----:B------:R-:W1:Y:S01]  /*b1c0*/  S2UR UR12, SR_CTAID.Y ;  /* 0x00000000000c79c3 */ /* 0x000e620000002600 */
[----:B0-----:R-:W-:-:S05]  /*b1d0*/  I2FP.F32.U32 R3, UR7 ;  /* 0x0000000700037c45 */ /* 0x001fca0008201000 */
[----:B------:R-:W-:Y:S01]  /*b1e0*/  FMUL R10, R3, UR10 ;  /* 0x0000000a030a7c20 */ /* 0x000fe20008400000 */
[----:B------:R-:W-:-:S05]  /*b1f0*/  IMAD.MOV.U32 R3, RZ, RZ, R17 ;  /* 0x000000ffff037224 */ /* 0x000fca00078e0011 */
[----:B------:R-:W-:Y:S05]  /*b200*/  @!P1 BRA `(.L_x_300) ;  /* 0x0000000000289947 */ /* 0x000fea0003800000 */
[----:B------:R-:W-:Y:S02]  /*b210*/  ULDC UR10, c[0x0][0x634] ;  /* 0x00018d00000a7ab9 */ /* 0x000fe40000000800 */
[----:B------:R-:W-:-:S05]  /*b220*/  IADD3 R7, P1, R16, UR10, RZ ;  /* 0x0000000a10077c10 */ /* 0x000fca000ff3e0ff */
[----:B------:R-:W-:-:S04]  /*b230*/  IMAD.X R11, RZ, RZ, R17, P1 ;  /* 0x000000ffff0b7224 */ /* 0x000fc800008e0611 */
[----:B------:R-:W-:-:S04]  /*b240*/  IMAD.WIDE.U32 R4, R11, UR8, RZ ;  /* 0x000000080b047c25 */ /* 0x000fc8000f8e00ff */
[----:B------:R-:W-:-:S04]  /*b250*/  IMAD.WIDE.U32 R4, P1, R7, UR9, R4 ;  /* 0x0000000907047c25 */ /* 0x000fc8000f820004 */
[----:B------:R-:W-:-:S04]  /*b260*/  IMAD.WIDE.U32 R6, R7, UR8, RZ ;  /* 0x0000000807067c25 */ /* 0x000fc8000f8e00ff */
[----:B------:R-:W-:Y:S01]  /*b270*/  IMAD.X R3, RZ, RZ, RZ, P1 ;  /* 0x000000ffff037224 */ /* 0x000fe200008e06ff */
[----:B------:R-:W-:Y:S01]  /*b280*/  IADD3 RZ, P1, R7, R4, RZ ;  /* 0x0000000407ff7210 */ /* 0x000fe20007f3e0ff */
[----:B------:R-:W-:-:S04]  /*b290*/  IMAD.MOV.U32 R2, RZ, RZ, R5 ;  /* 0x000000ffff027224 */ /* 0x000fc800078e0005 */
[----:B------:R-:W-:-:S08]  /*b2a0*/  IMAD.WIDE.U32.X R2, R11, UR9, R2, P1 ;  /* 0x000000090b027c25 */ /* 0x000fd000088e0402 */
.L_x_300:
[--C-:B------:R-:W-:Y:S01]  /*b2b0*/  SHF.R.U64 R19, R2, UR11, R3.reuse ;  /* 0x0000000b02137c19 */ /* 0x100fe20008001203 */
[----:B------:R-:W0:Y:S01]  /*b2c0*/  F2I.U32.TRUNC.NTZ R10, R10 ;  /* 0x0000000a000a7305 */ /* 0x000e22000020f000 */
[----:B------:R-:W-:Y:S01]  /*b2d0*/  SHF.R.U32.HI R2, RZ, UR11, R3 ;  /* 0x0000000bff027c19 */ /* 0x000fe20008011603 */
[----:B------:R-:W-:Y:S01]  /*b2e0*/  ULDC.64 UR8, c[0x0][0x620] ;  /* 0x0001880000087ab9 */ /* 0x000fe20000000a00 */
[----:B------:R-:W-:Y:S01]  /*b2f0*/  IADD3 R5, P1, RZ, -R19, RZ ;  /* 0x80000013ff057210 */ /* 0x000fe20007f3e0ff */
[----:B------:R-:W2:Y:S01]  /*b300*/  LDC R15, c[0x0][0x610] ;  /* 0x00018400ff0f7b82 */ /* 0x000ea20000000800 */
[----:B-1----:R-:W-:Y:S01]  /*b310*/  I2FP.F32.U32 R4, UR12 ;  /* 0x0000000c00047c45 */ /* 0x002fe20008201000 */
[----:B------:R-:W-:Y:S01]  /*b320*/  ULDC UR11, c[0x0][0x658] ;  /* 0x00019600000b7ab9 */ /* 0x000fe20000000800 */
[----:B------:R-:W-:Y:S01]  /*b330*/  ULDC UR16, c[0x0][0x648] ;  /* 0x0001920000107ab9 */ /* 0x000fe20000000800 */
[----:B------:R-:W-:Y:S02]  /*b340*/  IMAD.X R2, RZ, RZ, ~R2, P1 ;  /* 0x000000ffff027224 */ /* 0x000fe400008e0e02 */
[----:B------:R-:W-:Y:S01]  /*b350*/  FMUL R6, R4, UR14 ;  /* 0x0000000e04067c20 */ /* 0x000fe20008400000 */
[----:B------:R-:W-:Y:S01]  /*b360*/  ULDC.64 UR14, c[0x0][0x640] ;  /* 0x00019000000e7ab9 */ /* 0x000fe20000000a00 */
[----:B------:R-:W-:Y:S01]  /*b370*/  IMAD R4, R2, UR8, RZ ;  /* 0x0000000802047c24 */ /* 0x000fe2000f8e02ff */
[----:B------:R-:W-:Y:S01]  /*b380*/  ISETP.NE.U32.AND P1, PT, RZ, UR14, PT ;  /* 0x0000000eff007c0c */ /* 0x000fe2000bf25070 */
[C---:B------:R-:W-:Y:S01]  /*b390*/  IMAD.WIDE.U32 R2, R5.reuse, UR8, R16 ;  /* 0x0000000805027c25 */ /* 0x040fe2000f8e0010 */
[----:B0-----:R-:W-:Y:S01]  /*b3a0*/  R2UR UR8, R10 ;  /* 0x000000000a0872ca */ /* 0x001fe200000e0000 */
[----:B------:R-:W0:Y:S01]  /*b3b0*/  F2I.U32.TRUNC.NTZ R6, R6 ;  /* 0x0000000600067305 */ /* 0x000e22000020f000 */
[----:B------:R-:W-:Y:S01]  /*b3c0*/  ISETP.NE.AND.EX P1, PT, RZ, UR15, PT, P1 ;  /* 0x0000000fff007c0c */ /* 0x000fe2000bf25310 */
[----:B------:R-:W-:Y:S01]  /*b3d0*/  IMAD R5, R5, UR9, R4 ;  /* 0x0000000905057c24 */ /* 0x000fe2000f8e0204 */
[----:B------:R-:W-:-:S03]  /*b3e0*/  ULDC UR9, c[0x0][0x618] ;  /* 0x0001860000097ab9 */ /* 0x000fc60000000800 */
[----:B------:R-:W-:-:S05]  /*b3f0*/  IMAD.IADD R3, R3, 0x1, R5 ;  /* 0x0000000103037824 */ /* 0x000fca00078e0205 */
[--C-:B------:R-:W-:Y:S02]  /*b400*/  SHF.R.U64 R10, R2, UR9, R3.reuse ;  /* 0x00000009020a7c19 */ /* 0x100fe40008001203 */
[----:B------:R-:W-:Y:S01]  /*b410*/  SHF.R.U32.HI R3, RZ, UR9, R3 ;  /* 0x00000009ff037c19 */ /* 0x000fe20008011603 */
[----:B------:R-:W-:Y:S01]  /*b420*/  ULDC UR9, c[0x0][0x608] ;  /* 0x0001820000097ab9 */ /* 0x000fe20000000800 */
[----:B0-----:R-:W-:Y:S02]  /*b430*/  R2UR UR10, R6 ;  /* 0x00000000060a72ca */ /* 0x001fe400000e0000 */
[--C-:B------:R-:W-:Y:S02]  /*b440*/  SHF.R.U64 R12, R10, UR9, R3.reuse ;  /* 0x000000090a0c7c19 */ /* 0x100fe40008001203 */
[----:B------:R-:W-:Y:S01]  /*b450*/  SHF.R.U32.HI R3, RZ, UR9, R3 ;  /* 0x00000009ff037c19 */ /* 0x000fe20008011603 */
[----:B------:R-:W-:-:S03]  /*b460*/  UIADD3 UR9, -UR8, URZ, URZ ;  /* 0x0000003f08097290 */ /* 0x000fc6000fffe13f */
[--C-:B------:R-:W-:Y:S01]  /*b470*/  SHF.R.U64 R13, R12, UR11, R3.reuse ;  /* 0x0000000b0c0d7c19 */ /* 0x100fe20008001203 */
[----:B------:R-:W-:Y:S01]  /*b480*/  ULDC UR8, c[0x0][0x144] ;  /* 0x0000510000087ab9 */ /* 0x000fe20000000800 */
[----:B------:R-:W-:-:S03]  /*b490*/  SHF.R.U32.HI R3, RZ, UR11, R3 ;  /* 0x0000000bff037c19 */ /* 0x000fc60008011603 */
[----:B------:R-:W-:Y:S01]  /*b4a0*/  IMAD.MOV.U32 R2, RZ, RZ, R13 ;  /* 0x000000ffff027224 */ /* 0x000fe200078e000d */
[----:B------:R-:W-:Y:S06]  /*b4b0*/  @!P1 BRA `(.L_x_301) ;  /* 0x0000000000289947 */ /* 0x000fec0003800000 */
        /* <DEDUP_REMOVED lines=10> */
.L_x_301:
[----:B------:R-:W-:Y:S01]  /*b560*/  UISETP.NE.AND UP0, UPT, UR40, URZ, UPT ;  /* 0x0000003f2800728c */ /* 0x000fe2000bf05270 */
[----:B------:R-:W-:Y:S01]  /*b570*/  SHF.R.U64 R3, R2, UR16, R3 ;  /* 0x0000001002037c19 */ /* 0x000fe20008001203 */
[----:B------:R-:W-:Y:S01]  /*b580*/  UIADD3 UR10, -UR10, URZ, URZ ;  /* 0x0000003f0a0a7290 */ /* 0x000fe2000fffe13f */
[----:B------:R-:W-:Y:S01]  /*b590*/  LOP3.LUT R2, R12, UR6, RZ, 0xc0, !PT ;  /* 0x000000060c027c12 */ /* 0x000fe2000f8ec0ff */
[----:B------:R-:W-:Y:S01]  /*b5a0*/  UIMAD UR7, UR8, UR9, UR7 ;  /* 0x00000009080772a4 */ /* 0x000fe2000f8e0207 */
[----:B------:R-:W-:Y:S01]  /*b5b0*/  LOP3.LUT R5, R10, UR4, RZ, 0xc0, !PT ;  /* 0x000000040a057c12 */ /* 0x000fe2000f8ec0ff */
[----:B------:R-:W-:Y:S01]  /*b5c0*/  IMAD.MOV R4, RZ, RZ, -R3 ;  /* 0x000000ffff047224 */ /* 0x000fe200078e0a03 */
[----:B------:R-:W-:Y:S01]  /*b5d0*/  ULDC UR8, c[0x0][0x148] ;  /* 0x0000520000087ab9 */ /* 0x000fe20000000800 */
[----:B------:R-:W-:Y:S01]  /*b5e0*/  IMAD R18, R3, UR5, R2 ;  /* 0x0000000503127c24 */ /* 0x000fe2000f8e0202 */
[----:B------:R-:W-:Y:S01]  /*b5f0*/  PLOP3.LUT P1, PT, PT, PT, UP0, 0x80, 0x0 ;  /* 0x000000000000781c */ /* 0x000fe20003f2f008 */
[----:B------:R-:W-:Y:S01]  /*b600*/  IMAD.MOV.U32 R3, RZ, RZ, 0x1 ;  /* 0x00000001ff037424 */ /* 0x000fe200078e00ff */
[----:B------:R-:W-:-:S03]  /*b610*/  @UP0 UIMAD UR7, UR8, UR10, UR12 ;  /* 0x0000000a080702a4 */ /* 0x000fc6000f8e020c */
[----:B------:R-:W-:Y:S02]  /*b620*/  ULDC UR8, c[0x0][0x638] ;  /* 0x00018e0000087ab9 */ /* 0x000fe40000000800 */
[----:B------:R-:W-:Y:S02]  /*b630*/  IMAD R2, R4, UR8, R13 ;  /* 0x0000000804027c24 */ /* 0x000fe4000f8e020d */
[----:B--2---:R-:W-:Y:S01]  /*b640*/  IMAD R18, R18, R15, UR7 ;  /* 0x0000000712127e24 */ /* 0x004fe2000f8e020f */
[----:B------:R-:W-:Y:S02]  /*b650*/  ULDC UR7, c[0x0][0x600] ;  /* 0x0001800000077ab9 */ /* 0x000fe40000000800 */
[----:B------:R-:W-:-:S05]  /*b660*/  IMAD R5, R2, UR7, R5 ;  /* 0x0000000702057c24 */ /* 0x000fca000f8e0205 */
[----:B------:R-:W-:Y:S02]  /*b670*/  SEL R2, R5, R18, !P1 ;  /* 0x0000001205027207 */ /* 0x000fe40004800000 */
[----:B------:R-:W-:-:S07]  /*b680*/  SEL R18, R18, R5, !P1 ;  /* 0x0000000512127207 */ /* 0x000fce0004800000 */
.L_x_299:
[----:B------:R-:W-:Y:S05]  /*b690*/  BSYNC B1 ;  /* 0x0000000000017941 */ /* 0x000fea0003800000 */
.L_x_298:
[----:B------:R-:W-:-:S13]  /*b6a0*/  LOP3.LUT P1, RZ, R3, 0xff, RZ, 0xc0, !PT ;  /* 0x000000ff03ff7812 */ /* 0x000fda000782c0ff */
[----:B------:R-:W-:Y:S05]  /*b6b0*/  @P1 BRA `(.L_x_302) ;  /* 0xfffffff400081947 */ /* 0x000fea000383ffff */
[----:B------:R-:W-:Y:S05]  /*b6c0*/  BSYNC B0 ;  /* 0x0000000000007941 */ /* 0x000fea0003800000 */
.L_x_290:
[----:B------:R-:W-:-:S03]  /*b6d0*/  UMOV UR7, 0xffffffff ;  /* 0xffffffff00077882 */ /* 0x000fc60000000000 */
[----:B------:R-:W-:Y:S05]  /*b6e0*/  BRA.DIV UR7, `(.L_x_303) ;  /* 0x0000000607447947 */ /* 0x000fea000b800000 */
[----:B------:R-:W-:-:S13]  /*b6f0*/  ELECT P6, URZ, PT ;  /* 0x00000000003f782f */ /* 0x000fda00038c0000 */
.L_x_319:
[----:B------:R-:W-:Y:S04]  /*b700*/  BSSY B0, `(.L_x_304) ;  /* 0x000002c000007945 */ /* 0x000fe80003800000 */
[----:B------:R-:W-:Y:S05]  /*b710*/  @!P6 BRA `(.L_x_305) ;  /* 0x0000000000a8e947 */ /* 0x000fea0003800000 */
[----:B------:R-:W-:-:S04]  /*b720*/  ULOP3.LUT UR7, UR42, 0x2, URZ, 0xfc, !UPT ;  /* 0x000000022a077892 */ /* 0x000fc8000f8efc3f */
[----:B------:R-:W-:-:S06]  /*b730*/  UISETP.NE.AND UP0, UPT, UR7, 0x3, UPT ;  /* 0x000000030700788c */ /* 0x000fcc000bf05270 */
[----:B------:R-:W-:-:S13]  /*b740*/  PLOP3.LUT P0, PT, PT, PT, UP0, 0x80, 0x0 ;  /* 0x000000000000781c */ /* 0x000fda0003f0f008 */
[----:B------:R-:W-:Y:S05]  /*b750*/  @!P0 BRA `(.L_x_306) ;  /* 0x0000000000048947 */ /* 0x000fea0003800000 */
[----:B------:R-:W-:Y:S01]  /*b760*/  BPT.TRAP 0x1 ;  /* 0x000000040000795c */ /* 0x000fe20000300000 */
.L_x_306:
[----:B------:R-:W0:Y:S01]  /*b770*/  S2R R3, SR_CgaCtaId ;  /* 0x0000000000037919 */ /* 0x000e220000008800 */
[----:B------:R-:W-:-:S04]  /*b780*/  MOV R2, 0x400 ;  /* 0x0000040000027802 */ /* 0x000fc80000000f00 */
[----:B0-----:R-:W-:Y:S02]  /*b790*/  LEA R3, R3, R2, 0x18 ;  /* 0x0000000203037211 */ /* 0x001fe400078ec0ff */
[----:B------:R-:W-:-:S03]  /*b7a0*/  SHF.L.U32 R2, R8, 0x1f, RZ ;  /* 0x0000001f08027819 */ /* 0x000fc600000006ff */
[----:B------:R-:W-:-:S04]  /*b7b0*/  VIADD R3, R3, 0x20 ;  /* 0x0000002003037836 */ /* 0x000fc80000000000 */
[C---:B------:R-:W-:Y:S02]  /*b7c0*/  IMAD R7, R0.reuse, 0x8, R3 ;  /* 0x0000000800077824 */ /* 0x040fe400078e0203 */
[----:B------:R-:W-:Y:S02]  /*b7d0*/  VIADD R0, R0, 0x1 ;  /* 0x0000000100007836 */ /* 0x000fe40000000000 */
[----:B------:R-:W0:Y:S03]  /*b7e0*/  SYNCS.PHASECHK.TRANS64.TRYWAIT P0, [R7+URZ], R2 ;  /* 0x00000002070075a7 */ /* 0x000e26000800017f */
[----:B------:R-:W-:-:S04]  /*b7f0*/  ISETP.NE.AND P1, PT, R0, 0x4, PT ;  /* 0x000000040000780c */ /* 0x000fc80003f25270 */
[----:B------:R-:W-:Y:S02]  /*b800*/  SEL R5, RZ, 0x1, P1 ;  /* 0x00000001ff057807 */ /* 0x000fe40000800000 */
[----:B------:R-:W-:Y:S02]  /*b810*/  SEL R0, R0, RZ, P1 ;  /* 0x000000ff00007207 */ /* 0x000fe40000800000 */
[----:B------:R-:W-:-:S03]  /*b820*/  LOP3.LUT R5, R8, R5, RZ, 0x3c, !PT ;  /* 0x0000000508057212 */ /* 0x000fc600078e3cff */
[----:B------:R-:W-:Y:S01]  /*b830*/  IMAD R9, R0, 0x8, R3 ;  /* 0x0000000800097824 */ /* 0x000fe200078e0203 */
[----:B------:R-:W-:Y:S01]  /*b840*/  SHF.L.U32 R4, R5, 0x1f, RZ ;  /* 0x0000001f05047819 */ /* 0x000fe200000006ff */
[----:B0-----:R-:W-:Y:S06]  /*b850*/  @!P0 BRA `(.L_x_307) ;  /* 0x0000000400088947 */ /* 0x001fec0003800000 */
.L_x_320:
[----:B------:R-:W1:Y:S01]  /*b860*/  SYNCS.PHASECHK.TRANS64.TRYWAIT P0, [R9+URZ], R4 ;  /* 0x00000004090075a7 */ /* 0x000e62000800017f */
[----:B------:R-:W-:-:S05]  /*b870*/  VIADD R0, R0, 0x1 ;  /* 0x0000000100007836 */ /* 0x000fca0000000000 */
[----:B------:R-:W-:-:S04]  /*b880*/  ISETP.NE.AND P1, PT, R0, 0x4, PT ;  /* 0x000000040000780c */ /* 0x000fc80003f25270 */
[----:B0-----:R-:W-:Y:S02]  /*b890*/  SEL R2, RZ, 0x1, P1 ;  /* 0x00000001ff027807 */ /* 0x001fe40000800000 */
[----:B------:R-:W-:Y:S02]  /*b8a0*/  SEL R0, R0, RZ, P1 ;  /* 0x000000ff00007207 */ /* 0x000fe40000800000 */
[----:B------:R-:W-:-:S03]  /*b8b0*/  LOP3.LUT R7, R5, R2, RZ, 0x3c, !PT ;  /* 0x0000000205077212 */ /* 0x000fc600078e3cff */
[----:B------:R-:W-:Y:S01]  /*b8c0*/  IMAD R6, R0, 0x8, R3 ;  /* 0x0000000800067824 */ /* 0x000fe200078e0203 */
[----:B------:R-:W-:Y:S01]  /*b8d0*/  SHF.L.U32 R5, R7, 0x1f, RZ ;  /* 0x0000001f07057819 */ /* 0x000fe200000006ff */
[----:B-1----:R-:W-:Y:S06]  /*b8e0*/  @!P0 BRA `(.L_x_308) ;  /* 0x0000000000f88947 */ /* 0x002fec0003800000 */
.L_x_321:
[----:B------:R-:W1:Y:S01]  /*b8f0*/  SYNCS.PHASECHK.TRANS64.TRYWAIT P0, [R6+URZ], R5 ;  /* 0x00000005060075a7 */ /* 0x000e62000800017f */
[----:B------:R-:W-:-:S05]  /*b900*/  VIADD R0, R0, 0x1 ;  /* 0x0000000100007836 */ /* 0x000fca0000000000 */
[----:B------:R-:W-:-:S04]  /*b910*/  ISETP.NE.AND P1, PT, R0, 0x4, PT ;  /* 0x000000040000780c */ /* 0x000fc80003f25270 */
[----:B------:R-:W-:Y:S02]  /*b920*/  SEL R2, RZ, 0x1, P1 ;  /* 0x00000001ff027807 */ /* 0x000fe40000800000 */
[----:B------:R-:W-:Y:S02]  /*b930*/  SEL R0, R0, RZ, P1 ;  /* 0x000000ff00007207 */ /* 0x000fe40000800000 */
[----:B------:R-:W-:Y:S01]  /*b940*/  LOP3.LUT R2, R7, R2, RZ, 0x3c, !PT ;  /* 0x0000000207027212 */ /* 0x000fe200078e3cff */
[----:B-1----:R-:W-:Y:S06]  /*b950*/  @!P0 BRA `(.L_x_309) ;  /* 0x0000000000f08947 */ /* 0x002fec0003800000 */
.L_x_322:
[----:B------:R-:W-:Y:S01]  /*b960*/  IMAD R3, R0, 0x8, R3 ;  /* 0x0000000800037824 */ /* 0x000fe200078e0203 */
[----:B------:R-:W-:-:S07]  /*b970*/  SHF.L.U32 R0, R2, 0x1f, RZ ;  /* 0x0000001f02007819 */ /* 0x000fce00000006ff */
.L_x_310:
[----:B--2---:R2:W3:Y:S02]  /*b980*/  SYNCS.PHASECHK.TRANS64.TRYWAIT P0, [R3+URZ], R0 ;  /* 0x00000000030075a7 */ /* 0x0044e4000800017f */
[----:B---3--:R-:W-:Y:S05]  /*b990*/  @!P0 NANOSLEEP.SYNCS 0x989680 ;  /* 0x009896800000895d */ /* 0x008fea0003900000 */
[----:B------:R-:W3:Y:S02]  /*b9a0*/  @!P0 SYNCS.PHASECHK.TRANS64 P0, [R3+URZ], R0 ;  /* 0x00000000030085a7 */ /* 0x000ee4000800007f */
[----:B---3--:R-:W-:Y:S05]  /*b9b0*/  @!P0 BRA `(.L_x_310) ;  /* 0xfffffffc00f08947 */ /* 0x008fea000383ffff */
.L_x_305:
[----:B------:R-:W-:Y:S05]  /*b9c0*/  BSYNC B0 ;  /* 0x0000000000007941 */ /* 0x000fea0003800000 */
.L_x_304:
[----:B------:R-:W-:Y:S05]  /*b9d0*/  EXIT ;  /* 0x000000000000794d */ /* 0x000fea0003800000 */
.L_x_14:
[----:B0-----:R0:W1:Y:S02]  /*b9e0*/  SYNCS.PHASECHK.TRANS64.TRYWAIT P0, [R157+URZ], R0 ;  /* 0x000000009d0075a7 */ /* 0x001064000800017f */
[----:B-1----:R-:W-:Y:S05]  /*b9f0*/  @!P0 NANOSLEEP.SYNCS 0x989680 ;  /* 0x009896800000895d */ /* 0x002fea0003900000 */
[----:B------:R-:W1:Y:S02]  /*ba00*/  @!P0 SYNCS.PHASECHK.TRANS64 P0, [R157+URZ], R0 ;  /* 0x000000009d0085a7 */ /* 0x000e64000800007f */
[----:B-1----:R-:W-:Y:S05]  /*ba10*/  @!P0 BRA `(.L_x_14) ;  /* 0xfffffffc00f08947 */ /* 0x002fea000383ffff */
[----:B------:R-:W-:Y:S05]  /*ba20*/  BRA `(.L_x_311) ;  /* 0xffffff5800dc7947 */ /* 0x000fea000383ffff */
.L_x_19:
[----:B-1----:R1:W2:Y:S02]  /*ba30*/  SYNCS.PHASECHK.TRANS64.TRYWAIT P1, [R3+URZ], R0 ;  /* 0x00000000030075a7 */ /* 0x0022a4000802017f */
[----:B--2---:R-:W-:Y:S05]  /*ba40*/  @!P1 NANOSLEEP.SYNCS 0x989680 ;  /* 0x009896800000995d */ /* 0x004fea0003900000 */
[----:B------:R-:W2:Y:S02]  /*ba50*/  @!P1 SYNCS.PHASECHK.TRANS64 P1, [R3+URZ], R0 ;  /* 0x00000000030095a7 */ /* 0x000ea4000802007f */
[----:B--2---:R-:W-:Y:S05]  /*ba60*/  @!P1 BRA `(.L_x_19) ;  /* 0xfffffffc00f09947 */ /* 0x004fea000383ffff */
[----:B------:R-:W-:Y:S05]  /*ba70*/  BRA `(.L_x_18) ;  /* 0xffffff5c004c7947 */ /* 0x000fea000383ffff */
.L_x_24:
[----:B-1----:R-:W-:-:S04]  /*ba80*/  IMAD.U32 R4, RZ, RZ, UR4 ;  /* 0x00000004ff047e24 */ /* 0x002fc8000f8e00ff */
[----:B------:R1:W2:Y:S03]  /*ba90*/  SYNCS.PHASECHK.TRANS64.TRYWAIT P1, [R4+URZ], R3 ;  /* 0x00000003040075a7 */ /* 0x0002a6000802017f */
[----:B--2---:R-:W-:Y:S05]  /*baa0*/  @!P1 NANOSLEEP.SYNCS 0x989680 ;  /* 0x009896800000995d */ /* 0x004fea0003900000 */
[----:B------:R-:W2:Y:S02]  /*bab0*/  @!P1 SYNCS.PHASECHK.TRANS64 P1, [R4+URZ], R3 ;  /* 0x00000003040095a7 */ /* 0x000ea4000802007f */
[----:B--2---:R-:W-:Y:S05]  /*bac0*/  @!P1 BRA `(.L_x_24) ;  /* 0xfffffffc00ec9947 */ /* 0x004fea000383ffff */
[----:B------:R-:W-:Y:S05]  /*bad0*/  BRA `(.L_x_23) ;  /* 0xffffff6000a87947 */ /* 0x000fea000383ffff */
.L_x_30:
[----:B0-----:R0:W1:Y:S02]  /*bae0*/  SYNCS.PHASECHK.TRANS64.TRYWAIT P0, [R157+URZ+0x10], R0 ;  /* 0x000010009d0075a7 */ /* 0x001064000800017f */
[----:B-1----:R-:W-:Y:S05]  /*baf0*/  @!P0 NANOSLEEP.SYNCS 0x989680 ;  /* 0x009896800000895d */ /* 0x002fea0003900000 */
[----:B------:R-:W1:Y:S02]  /*bb00*/  @!P0 SYNCS.PHASECHK.TRANS64 P0, [R157+URZ+0x10], R0 ;  /* 0x000010009d0085a7 */ /* 0x000e64000800007f */
[----:B-1----:R-:W-:Y:S05]  /*bb10*/  @!P0 BRA `(.L_x_30) ;  /* 0xfffffffc00f08947 */ /* 0x002fea000383ffff */
[----:B------:R-:W-:Y:S05]  /*bb20*/  BRA `(.L_x_312) ;  /* 0xffffff6800707947 */ /* 0x000fea000383ffff */
.L_x_291:
[----:B------:R-:W-:Y:S01]  /*bb30*/  BSSY B1, `(.L_x_313) ;  /* 0x0000006000017945 */ /* 0x000fe20003800000 */
[----:B------:R-:W-:-:S07]  /*bb40*/  IMAD.MOV.U32 R15, RZ, RZ, -0x1 ;  /* 0xffffffffff0f7424 */ /* 0x000fce00078e00ff */
[----:B------:R-:W-:Y:S05]  /*bb50*/  WARPSYNC.COLLECTIVE R15, `(.L_x_314) ;  /* 0x000000000f0c7348 */ /* 0x000fea0003c00000 */
[----:B------:R-:W-:Y:S02]  /*bb60*/  ELECT P6, UR62, PT ;  /* 0x00000000003e782f */ /* 0x000fe400038c0000 */
[----:B------:R-:W-:Y:S01]  /*bb70*/  MOV R14, UR62 ;  /* 0x0000003e000e7c02 */ /* 0x000fe20008000f00 */
[----:B------:R-:W-:Y:S10]  /*bb80*/  ENDCOLLECTIVE ;  /* 0x000000000000791b */ /* 0x000ff40003800000 */
.L_x_314:
[----:B------:R-:W-:Y:S05]  /*bb90*/  BSYNC B1 ;  /* 0x0000000000017941 */ /* 0x000fea0003800000 */
.L_x_313:
[----:B------:R-:W-:Y:S05]  /*bba0*/  BRA `(.L_x_315) ;  /* 0xffffffec00d87947 */ /* 0x000fea000383ffff */
.L_x_294:
[----:B-1----:R1:W2:Y:S02]  /*bbb0*/  SYNCS.PHASECHK.TRANS64.TRYWAIT P1, [R7+URZ+0x20], R4 ;  /* 0x00002004070075a7 */ /* 0x0022a4000802017f */
[----:B--2---:R-:W-:Y:S05]  /*bbc0*/  @!P1 NANOSLEEP.SYNCS 0x989680 ;  /* 0x009896800000995d */ /* 0x004fea0003900000 */
[----:B------:R-:W2:Y:S02]  /*bbd0*/  @!P1 SYNCS.PHASECHK.TRANS64 P1, [R7+URZ+0x20], R4 ;  /* 0x00002004070095a7 */ /* 0x000ea4000802007f */
[----:B--2---:R-:W-:Y:S05]  /*bbe0*/  @!P1 BRA `(.L_x_294) ;  /* 0xfffffffc00f09947 */ /* 0x004fea000383ffff */
[----:B------:R-:W-:Y:S05]  /*bbf0*/  BRA `(.L_x_316) ;  /* 0xfffffff0000c7947 */ /* 0x000fea000383ffff */
.L_x_303:
[----:B------:R-:W-:Y:S01]  /*bc00*/  BSSY B0, `(.L_x_317) ;  /* 0x0000006000007945 */ /* 0x000fe20003800000 */
[----:B------:R-:W-:-:S07]  /*bc10*/  IMAD.MOV.U32 R15, RZ, RZ, -0x1 ;  /* 0xffffffffff0f7424 */ /* 0x000fce00078e00ff */
[----:B------:R-:W-:Y:S05]  /*bc20*/  WARPSYNC.COLLECTIVE R15, `(.L_x_318) ;  /* 0x000000000f0c7348 */ /* 0x000fea0003c00000 */
[----:B------:R-:W-:Y:S02]  /*bc30*/  ELECT P6, UR62, PT ;  /* 0x00000000003e782f */ /* 0x000fe400038c0000 */
[----:B------:R-:W-:Y:S01]  /*bc40*/  MOV R14, UR62 ;  /* 0x0000003e000e7c02 */ /* 0x000fe20008000f00 */
[----:B------:R-:W-:Y:S10]  /*bc50*/  ENDCOLLECTIVE ;  /* 0x000000000000791b */ /* 0x000ff40003800000 */
.L_x_318:
[----:B------:R-:W-:Y:S05]  /*bc60*/  BSYNC B0 ;  /* 0x0000000000007941 */ /* 0x000fea0003800000 */
.L_x_317:
[----:B------:R-:W-:Y:S05]  /*bc70*/  BRA `(.L_x_319) ;  /* 0xfffffff800a07947 */ /* 0x000fea000383ffff */
.L_x_307:
[----:B0-----:R0:W1:Y:S02]  /*bc80*/  SYNCS.PHASECHK.TRANS64.TRYWAIT P0, [R7+URZ], R2 ;  /* 0x00000002070075a7 */ /* 0x001064000800017f */
[----:B-1----:R-:W-:Y:S05]  /*bc90*/  @!P0 NANOSLEEP.SYNCS 0x989680 ;  /* 0x009896800000895d */ /* 0x002fea0003900000 */
[----:B------:R-:W1:Y:S02]  /*bca0*/  @!P0 SYNCS.PHASECHK.TRANS64 P0, [R7+URZ], R2 ;  /* 0x00000002070085a7 */ /* 0x000e64000800007f */
[----:B-1----:R-:W-:Y:S05]  /*bcb0*/  @!P0 BRA `(.L_x_307) ;  /* 0xfffffffc00f08947 */ /* 0x002fea000383ffff */
[----:B------:R-:W-:Y:S05]  /*bcc0*/  BRA `(.L_x_320) ;  /* 0xfffffff800e47947 */ /* 0x000fea000383ffff */
.L_x_308:
[----:B0-----:R0:W1:Y:S02]  /*bcd0*/  SYNCS.PHASECHK.TRANS64.TRYWAIT P0, [R9+URZ], R4 ;  /* 0x00000004090075a7 */ /* 0x001064000800017f */
[----:B-1----:R-:W-:Y:S05]  /*bce0*/  @!P0 NANOSLEEP.SYNCS 0x989680 ;  /* 0x009896800000895d */ /* 0x002fea0003900000 */
[----:B------:R-:W1:Y:S02]  /*bcf0*/  @!P0 SYNCS.PHASECHK.TRANS64 P0, [R9+URZ], R4 ;  /* 0x00000004090085a7 */ /* 0x000e64000800007f */
[----:B-1----:R-:W-:Y:S05]  /*bd00*/  @!P0 BRA `(.L_x_308) ;  /* 0xfffffffc00f08947 */ /* 0x002fea000383ffff */
[----:B------:R-:W-:Y:S05]  /*bd10*/  BRA `(.L_x_321) ;  /* 0xfffffff800f47947 */ /* 0x000fea000383ffff */
.L_x_309:
[----:B-1----:R1:W2:Y:S02]  /*bd20*/  SYNCS.PHASECHK.TRANS64.TRYWAIT P0, [R6+URZ], R5 ;  /* 0x00000005060075a7 */ /* 0x0022a4000800017f */
[----:B--2---:R-:W-:Y:S05]  /*bd30*/  @!P0 NANOSLEEP.SYNCS 0x989680 ;  /* 0x009896800000895d */ /* 0x004fea0003900000 */
[----:B------:R-:W2:Y:S02]  /*bd40*/  @!P0 SYNCS.PHASECHK.TRANS64 P0, [R6+URZ], R5 ;  /* 0x00000005060085a7 */ /* 0x000ea4000800007f */
[----:B--2---:R-:W-:Y:S05]  /*bd50*/  @!P0 BRA `(.L_x_309) ;  /* 0xfffffffc00f08947 */ /* 0x004fea000383ffff */
[----:B------:R-:W-:Y:S05]  /*bd60*/  BRA `(.L_x_322) ;  /* 0xfffffff800fc7947 */ /* 0x000fea000383ffff */
.L_x_323:
[----:B------:R-:W-:-:S00]  /*bd70*/  BRA `(.L_x_323) ;  /* 0xfffffffc00fc7947 */ /* 0x000fc0000383ffff */
[----:B------:R-:W-:-:S00]  /*bd80*/  NOP ;  /* 0x0000000000007918 */ /* 0x000fc00000000000 */
[----:B------:R-:W-:-:S00]  /*bd90*/  NOP ;  /* 0x0000000000007918 */ /* 0x000fc00000000000 */
[----:B------:R-:W-:-:S00]  /*bda0*/  NOP ;  /* 0x0000000000007918 */ /* 0x000fc00000000000 */
[----:B------:R-:W-:-:S00]  /*bdb0*/  NOP ;  /* 0x0000000000007918 */ /* 0x000fc00000000000 */
[----:B------:R-:W-:-:S00]  /*bdc0*/  NOP ;  /* 0x0000000000007918 */ /* 0x000fc00000000000 */
[----:B------:R-:W-:-:S00]  /*bdd0*/  NOP ;  /* 0x0000000000007918 */ /* 0x000fc00000000000 */
[----:B------:R-:W-:-:S00]  /*bde0*/  NOP ;  /* 0x0000000000007918 */ /* 0x000fc00000000000 */
[----:B------:R-:W-:-:S00]  /*bdf0*/  NOP ;  /* 0x0000000000007918 */ /* 0x000fc00000000000 */
.L_x_324:


//--------------------- .nv.global.init           --------------------------
	.section	.nv.global.init,"aw",@progbits
.nv.global.init:
	.type		$str$22,@object
	.size		$str$22,($str$23 - $str$22)
$str$22:
        /*0000*/ 	.byte	0x6b, 0x5f, 0x74, 0x69, 0x6c, 0x65, 0x5f, 0x63, 0x6f, 0x75, 0x6e, 0x74, 0x20, 0x3e, 0x3d, 0x20
        /*0010*/ 	.byte	0x31, 0x00
	.type		$str$23,@object
	.size		$str$23,(__unnamed_1 - $str$23)
$str$23:
        /*0012*/ 	.byte	0x2f, 0x74, 0x6d, 0x70, 0x2f, 0x63, 0x75, 0x74, 0x6c, 0x61, 0x73, 0x73, 0x5f, 0x73, 0x77, 0x65
        /*0022*/ 	.byte	0x65, 0x70, 0x5f, 0x73, 0x72, 0x63, 0x2f, 0x69, 0x6e, 0x63, 0x6c, 0x75, 0x64, 0x65, 0x2f, 0x63
        /*0032*/ 	.byte	0x75, 0x74, 0x6c, 0x61, 0x73, 0x73, 0x2f, 0x67, 0x65, 0x6d, 0x6d, 0x2f, 0x63, 0x6f, 0x6c, 0x6c
        /*0042*/ 	.byte	0x65, 0x63, 0x74, 0x69, 0x76, 0x65, 0x2f, 0x73, 0x6d, 0x39, 0x30, 0x5f, 0x6d, 0x6d, 0x61, 0x5f
        /*0052*/ 	.byte	0x74, 0x6d, 0x61, 0x5f, 0x67, 0x6d, 0x6d, 0x61, 0x5f, 0x73, 0x73, 0x5f, 0x77, 0x61, 0x72, 0x70
        /*0062*/ 	.byte	0x73, 0x70, 0x65, 0x63, 0x69, 0x61, 0x6c, 0x69, 0x7a, 0x65, 0x64, 0x2e, 0x68, 0x70, 0x70, 0x00
	.type		__unnamed_1,@object
	.size		__unnamed_1,(.L_0 - __unnamed_1)
__unnamed_1:
        /*0072*/ 	.byte	0x76, 0x6f, 0x69, 0x64, 0x20, 0x63, 0x75, 0x74, 0x6c, 0x61, 0x73, 0x73, 0x3a, 0x3a, 0x67, 0x65
        /* <DEDUP_REMOVED lines=176> */
        /*0b82*/ 	.byte	0x3a, 0x3a, 0x69, 0x64, 0x65, 0x6e, 0x74, 0x69, 0x74, 0x79, 0x5d, 0x00
.L_0:


//--------------------- .nv.shared._ZN7cutlass13device_kernelINS_4gemm6kernel13GemmUniversalIN4cute5tupleIJiiiiEEENS1_10collective13CollectiveMmaINS1_34MainloopSm90TmaGmmaWarpSpecializedILi4ENS5_IJNS4_1CILi1EEESB_SB_EEENS1_32KernelTmaWarpSpecializedPingpongEEENS5_IJNSA_ILi64EEENSA_ILi256EEESF_EEENS_10tfloat32_tENS5_IJlSB_lEEESI_SJ_NS4_8TiledMMAINS4_8MMA_AtomIJNS4_4SM904GMMA30MMA_64x256x8_F32TF32TF32_SS_TNILNSN_7ScaleInE1ELSP_1EEEEEENS4_6LayoutISC_NS5_IJNSA_ILi0EEEST_ST_EEEEENS5_IJNS4_10UnderscoreESW_SW_EEEEENS4_13SM90_TMA_LOADENS4_14ComposedLayoutINS4_7SwizzleILi3ELi4ELi3EEENS4_18smem_ptr_flag_bitsILi32EEENSS_INS5_IJNSA_ILi8EEENSA_ILi32EEEEEENS5_IJS16_SB_EEEEEEEvNS4_8identityESZ_S1A_vS1B_EENS_8epilogue10collective6detail29Sm90TmaWarpSpecializedAdapterINS1E_15DefaultEpilogueISI_SJ_SJ_NS1D_6thread17LinearCombinationISI_Li1EffLNS1I_9ScaleType4KindE0ELNS_15FloatRoundStyleE2ESI_EENS1_15EpilogueDefaultEEEEEvvEEEEvNT_6ParamsE --------------------------
	.section	.nv.shared._ZN7cutlass13device_kernelINS_4gemm6kernel13GemmUniversalIN4cute5tupleIJiiiiEEENS1_10collective13CollectiveMmaINS1_34MainloopSm90TmaGmmaWarpSpecializedILi4ENS5_IJNS4_1CILi1EEESB_SB_EEENS1_32KernelTmaWarpSpecializedPingpongEEENS5_IJNSA_ILi64EEENSA_ILi256EEESF_EEENS_10tfloat32_tENS5_IJlSB_lEEESI_SJ_NS4_8TiledMMAINS4_8MMA_AtomIJNS4_4SM904GMMA30MMA_64x256x8_F32TF32TF32_SS_TNILNSN_7ScaleInE1ELSP_1EEEEEENS4_6LayoutISC_NS5_IJNSA_ILi0EEEST_ST_EEEEENS5_IJNS4_10UnderscoreESW_SW_EEEEENS4_13SM90_TMA_LOADENS4_14ComposedLayoutINS4_7SwizzleILi3ELi4ELi3EEENS4_18smem_ptr_flag_bitsILi32EEENSS_INS5_IJNSA_ILi8EEENSA_ILi32EEEEEENS5_IJS16_SB_EEEEEEEvNS4_8identityESZ_S1A_vS1B_EENS_8epilogue10collective6detail29Sm90TmaWarpSpecializedAdapterINS1E_15DefaultEpilogueISI_SJ_SJ_NS1D_6thread17LinearCombinationISI_Li1EffLNS1I_9ScaleType4KindE0ELNS_15FloatRoundStyleE2ESI_EENS1_15EpilogueDefaultEEEEEvvEEEEvNT_6ParamsE,"aw",@nobits
	.sectionflags	@""
	.align	16
	.zero		1024


//--------------------- .nv.shared.reserved.0     --------------------------
	.section	.nv.shared.reserved.0,"aw",@nobits
	.weak		__nv_reservedSMEM_offset_0_alias
	.size		__nv_reservedSMEM_offset_0_alias, 0, 0
	.other		__nv_reservedSMEM_offset_0_alias,@"STO_CUDA_RESERVED_SHARED STV_DEFAULT"
__nv_reservedSMEM_offset_0_alias:
	.zero		0


//--------------------- .nv.global                --------------------------
	.section	.nv.global,"aw",@nobits
.nv.global:
	.type		_ZN39_INTERNAL_1b9a8e10_4_k_cu_c6bd8e34_59214cute1_E,@object
	.size		_ZN39_INTERNAL_1b9a8e10_4_k_cu_c6bd8e34_59214cute1_E,(_ZN39_INTERNAL_1b9a8e10_4_k_cu_c6bd8e34_59214cuda3std3__45__cpo6cbeginE - _ZN39_INTERNAL_1b9a8e10_4_k_cu_c6bd8e34_59214cute1_E)
_ZN39_INTERNAL_1b9a8e10_4_k_cu_c6bd8e34_59214cute1_E:
	.zero		1
	.type		_ZN39_INTERNAL_1b9a8e10_4_k_cu_c6bd8e34_59214cuda3std3__45__cpo6cbeginE,@object
	.size		_ZN39_INTERNAL_1b9a8e10_4_k_cu_c6bd8e34_59214cuda3std3__45__cpo6cbeginE,(_ZN39_INTERNAL_1b9a8e10_4_k_cu_c6bd8e34_59214cuda3std3__48in_placeE - _ZN39_INTERNAL_1b9a8e10_4_k_cu_c6bd8e34_59214cuda3std3__45__cpo6cbeginE)
_ZN39_INTERNAL_1b9a8e10_4_k_cu_c6bd8e34_59214cuda3std3__45__cpo6cbeginE:
	.zero		1
	.type		_ZN39_INTERNAL_1b9a8e10_4_k_cu_c6bd8e34_59214cuda3std3__48in_placeE,@object
	.size		_ZN39_INTERNAL_1b9a8e10_4_k_cu_c6bd8e34_59214cuda3std3__48in_placeE,(_ZN39_INTERNAL_1b9a8e10_4_k_cu_c6bd8e34_59214cuda3std6ranges3__45__cpo9iter_moveE - _ZN39_INTERNAL_1b9a8e10_4_k_cu_c6bd8e34_59214cuda3std3__48in_placeE)
_ZN39_INTERNAL_1b9a8e10_4_k_cu_c6bd8e34_59214cuda3std3__48in_placeE:
	.zero		1
	.type		_ZN39_INTERNAL_1b9a8e10_4_k_cu_c6bd8e34_59214cuda3std6ranges3__45__cpo9iter_moveE,@object
	.size		_ZN39_INTERNAL_1b9a8e10_4_k_cu_c6bd8e34_59214cuda3std6ranges3__45__cpo9iter_moveE,(_ZN39_INTERNAL_1b9a8e10_4_k_cu_c6bd8e34_59214cuda3std3__45__cpo5beginE - _ZN39_INTERNAL_1b9a8e10_4_k_cu_c6bd8e34_59214cuda3std6ranges3__45__cpo9iter_moveE)
_ZN39_INTERNAL_1b9a8e10_4_k_cu_c6bd8e34_59214cuda3std6ranges3__45__cpo9iter_moveE:
	.zero		1
	.type		_ZN39_INTERNAL_1b9a8e10_4_k_cu_c6bd8e34_59214cuda3std3__45__cpo5beginE,@object
	.size		_ZN39_INTERNAL_1b9a8e10_4_k_cu_c6bd8e34_59214cuda3std3__45__cpo5beginE,(_ZN39_INTERNAL_1b9a8e10_4_k_cu_c6bd8e34_59214cuda3std3__441_GLOBAL__N__1b9a8e10_4_k_cu_c6bd8e34_59216ignoreE - _ZN39_INTERNAL_1b9a8e10_4_k_cu_c6bd8e34_59214cuda3std3__45__cpo5beginE)
_ZN39_INTERNAL_1b9a8e10_4_k_cu_c6bd8e34_59214cuda3std3__45__cpo5beginE:
	.zero		1
	.type		_ZN39_INTERNAL_1b9a8e10_4_k_cu_c6bd8e34_59214cuda3std3__441_GLOBAL__N__1b9a8e10_4_k_cu_c6bd8e34_59216ignoreE,@object
	.size		_ZN39_INTERNAL_1b9a8e10_4_k_cu_c6bd8e34_59214cuda3std3__441_GLOBAL__N__1b9a8e10_4_k_cu_c6bd8e34_59216ignoreE,(_ZN39_INTERNAL_1b9a8e10_4_k_cu_c6bd8e34_59214cute7productE - _ZN39_INTERNAL_1b9a8e10_4_k_cu_c6bd8e34_59214cuda3std3__441_GLOBAL__N__1b9a8e10_4_k_cu_c6bd8e34_59216ignoreE)
_ZN39_INTERNAL_1b9a8e10_4_k_cu_c6bd8e34_59214cuda3std3__441_GLOBAL__N__1b9a8e10_4_k_cu_c6bd8e34_59216ignoreE:
	.zero		1
	.type		_ZN39_INTERNAL_1b9a8e10_4_k_cu_c6bd8e34_59214cute7productE,@object
	.size		_ZN39_INTERNAL_1b9a8e10_4_k_cu_c6bd8e34_59214cute7productE,(_ZN39_INTERNAL_1b9a8e10_4_k_cu_c6bd8e34_59214cuda3std3__45__cpo3endE - _ZN39_INTERNAL_1b9a8e10_4_k_cu_c6bd8e34_59214cute7productE)
_ZN39_INTERNAL_1b9a8e10_4_k_cu_c6bd8e34_59214cute7productE:
	.zero		1
	.type		_ZN39_INTERNAL_1b9a8e10_4_k_cu_c6bd8e34_59214cuda3std3__45__cpo3endE,@object
	.size		_ZN39_INTERNAL_1b9a8e10_4_k_cu_c6bd8e34_59214cuda3std3__45__cpo3endE,(_ZN39_INTERNAL_1b9a8e10_4_k_cu_c6bd8e34_59214cuda3std3__419piecewise_constructE - _ZN39_INTERNAL_1b9a8e10_4_k_cu_c6bd8e34_59214cuda3std3__45__cpo3endE)
_ZN39_INTERNAL_1b9a8e10_4_k_cu_c6bd8e34_59214cuda3std3__45__cpo3endE:
	.zero		1
	.type		_ZN39_INTERNAL_1b9a8e10_4_k_cu_c6bd8e34_59214cuda3std3__419piecewise_constructE,@object
	.size		_ZN39_INTERNAL_1b9a8e10_4_k_cu_c6bd8e34_59214cuda3std3__419piecewise_constructE,(_ZN39_INTERNAL_1b9a8e10_4_k_cu_c6bd8e34_59214cuda3std3__45__cpo4cendE - _ZN39_INTERNAL_1b9a8e10_4_k_cu_c6bd8e34_59214cuda3std3__419piecewise_constructE)
_ZN39_INTERNAL_1b9a8e10_4_k_cu_c6bd8e34_59214cuda3std3__419piecewise_constructE:
	.zero		1
	.type		_ZN39_INTERNAL_1b9a8e10_4_k_cu_c6bd8e34_59214cuda3std3__45__cpo4cendE,@object
	.size		_ZN39_INTERNAL_1b9a8e10_4_k_cu_c6bd8e34_59214cuda3std3__45__cpo4cendE,(_ZN39_INTERNAL_1b9a8e10_4_k_cu_c6bd8e34_59214cuda3std6ranges3__45__cpo4swapE - _ZN39_INTERNAL_1b9a8e10_4_k_cu_c6bd8e34_59214cuda3std3__45__cpo4cendE)
_ZN39_INTERNAL_1b9a8e10_4_k_cu_c6bd8e34_59214cuda3std3__45__cpo4cendE:
	.zero		1
	.type		_ZN39_INTERNAL_1b9a8e10_4_k_cu_c6bd8e34_59214cuda3std6ranges3__45__cpo4swapE,@object
	.size		_ZN39_INTERNAL_1b9a8e10_4_k_cu_c6bd8e34_59214cuda3std6ranges3__45__cpo4swapE,(.L_8 - _ZN39_INTERNAL_1b9a8e10_4_k_cu_c6bd8e34_59214cuda3std6ranges3__45__cpo4swapE)
_ZN39_INTERNAL_1b9a8e10_4_k_cu_c6bd8e34_59214cuda3std6ranges3__45__cpo4swapE:
	.zero		1
.L_8:


//--------------------- .nv.constant0._ZN7cutlass13device_kernelINS_4gemm6kernel13GemmUniversalIN4cute5tupleIJiiiiEEENS1_10collective13CollectiveMmaINS1_34MainloopSm90TmaGmmaWarpSpecializedILi4ENS5_IJNS4_1CILi1EEESB_SB_EEENS1_32KernelTmaWarpSpecializedPingpongEEENS5_IJNSA_ILi64EEENSA_ILi256EEESF_EEENS_10tfloat32_tENS5_IJlSB_lEEESI_SJ_NS4_8TiledMMAINS4_8MMA_AtomIJNS4_4SM904GMMA30MMA_64x256x8_F32TF32TF32_SS_TNILNSN_7ScaleInE1ELSP_1EEEEEENS4_6LayoutISC_NS5_IJNSA_ILi0EEEST_ST_EEEEENS5_IJNS4_10UnderscoreESW_SW_EEEEENS4_13SM90_TMA_LOADENS4_14ComposedLayoutINS4_7SwizzleILi3ELi4ELi3EEENS4_18smem_ptr_flag_bitsILi32EEENSS_INS5_IJNSA_ILi8EEENSA_ILi32EEEEEENS5_IJS16_SB_EEEEEEEvNS4_8identityESZ_S1A_vS1B_EENS_8epilogue10collective6detail29Sm90TmaWarpSpecializedAdapterINS1E_15DefaultEpilogueISI_SJ_SJ_NS1D_6thread17LinearCombinationISI_Li1EffLNS1I_9ScaleType4KindE0ELNS_15FloatRoundStyleE2ESI_EENS1_15EpilogueDefaultEEEEEvvEEEEvNT_6ParamsE --------------------------
	.section	.nv.constant0._ZN7cutlass13device_kernelINS_4gemm6kernel13GemmUniversalIN4cute5tupleIJiiiiEEENS1_10collective13CollectiveMmaINS1_34MainloopSm90TmaGmmaWarpSpecializedILi4ENS5_IJNS4_1CILi1EEESB_SB_EEENS1_32KernelTmaWarpSpecializedPingpongEEENS5_IJNSA_ILi64EEENSA_ILi256EEESF_EEENS_10tfloat32_tENS5_IJlSB_lEEESI_SJ_NS4_8TiledMMAINS4_8MMA_AtomIJNS4_4SM904GMMA30MMA_64x256x8_F32TF32TF32_SS_TNILNSN_7ScaleInE1ELSP_1EEEEEENS4_6LayoutISC_NS5_IJNSA_ILi0EEEST_ST_EEEEENS5_IJNS4_10UnderscoreESW_SW_EEEEENS4_13SM90_TMA_LOADENS4_14ComposedLayoutINS4_7SwizzleILi3ELi4ELi3EEENS4_18smem_ptr_flag_bitsILi32EEENSS_INS5_IJNSA_ILi8EEENSA_ILi32EEEEEENS5_IJS16_SB_EEEEEEEvNS4_8identityESZ_S1A_vS1B_EENS_8epilogue10collective6detail29Sm90TmaWarpSpecializedAdapterINS1E_15DefaultEpilogueISI_SJ_SJ_NS1D_6thread17LinearCombinationISI_Li1EffLNS1I_9ScaleType4KindE0ELNS_15FloatRoundStyleE2ESI_EENS1_15EpilogueDefaultEEEEEvvEEEEvNT_6ParamsE,"a",@progbits
	.sectionflags	@""
	.align	4
.nv.constant0._ZN7cutlass13device_kernelINS_4gemm6kernel13GemmUniversalIN4cute5tupleIJiiiiEEENS1_10collective13CollectiveMmaINS1_34MainloopSm90TmaGmmaWarpSpecializedILi4ENS5_IJNS4_1CILi1EEESB_SB_EEENS1_32KernelTmaWarpSpecializedPingpongEEENS5_IJNSA_ILi64EEENSA_ILi256EEESF_EEENS_10tfloat32_tENS5_IJlSB_lEEESI_SJ_NS4_8TiledMMAINS4_8MMA_AtomIJNS4_4SM904GMMA30MMA_64x256x8_F32TF32TF32_SS_TNILNSN_7ScaleInE1ELSP_1EEEEEENS4_6LayoutISC_NS5_IJNSA_ILi0EEEST_ST_EEEEENS5_IJNS4_10UnderscoreESW_SW_EEEEENS4_13SM90_TMA_LOADENS4_14ComposedLayoutINS4_7SwizzleILi3ELi4ELi3EEENS4_18smem_ptr_flag_bitsILi32EEENSS_INS5_IJNSA_ILi8EEENSA_ILi32EEEEEENS5_IJS16_SB_EEEEEEEvNS4_8identityESZ_S1A_vS1B_EENS_8epilogue10collective6detail29Sm90TmaWarpSpecializedAdapterINS1E_15DefaultEpilogueISI_SJ_SJ_NS1D_6thread17LinearCombinationISI_Li1EffLNS1I_9ScaleType4KindE0ELNS_15FloatRoundStyleE2ESI_EENS1_15EpilogueDefaultEEEEEvvEEEEvNT_6ParamsE:
	.zero		1664


//--------------------- SYMBOLS --------------------------

	.type		.nv.reservedSmem.offset0,@object
	.size		.nv.reservedSmem.offset0,0x4
	.type		__assertfail,@function
